//
// Generated by NVIDIA NVVM Compiler
//
// Compiler Build ID: CL-36424714
// Cuda compilation tools, release 13.0, V13.0.88
// Based on NVVM 20.0.0
//

.version 9.0
.target sm_100
.address_size 64

	// .globl	_Z13check_segmentPA3_dPA3_iS0_iPi
.extern .func  (.param .b32 func_retval0) vprintf
(
	.param .b64 vprintf_param_0,
	.param .b64 vprintf_param_1
)
;
// _ZZ10check_eachPA3_dS0_iS0_iPA3_iS0_S0_S0_S2_PiE7FoundIt has been demoted
.global .align 1 .b8 $str[16] = {68, 101, 103, 101, 110, 101, 114, 97, 116, 101, 32, 114, 97, 121, 10};
.global .align 1 .b8 $str$1[16] = {99, 114, 111, 115, 115, 105, 110, 103, 115, 32, 61, 32, 37, 100, 10};

.visible .entry _Z13check_segmentPA3_dPA3_iS0_iPi(
	.param .u64 .ptr .align 1 _Z13check_segmentPA3_dPA3_iS0_iPi_param_0,
	.param .u64 .ptr .align 1 _Z13check_segmentPA3_dPA3_iS0_iPi_param_1,
	.param .u64 .ptr .align 1 _Z13check_segmentPA3_dPA3_iS0_iPi_param_2,
	.param .u32 _Z13check_segmentPA3_dPA3_iS0_iPi_param_3,
	.param .u64 .ptr .align 1 _Z13check_segmentPA3_dPA3_iS0_iPi_param_4
)
{
	.reg .pred 	%p<8>;
	.reg .b32 	%r<12>;
	.reg .b64 	%rd<24>;
	.reg .b64 	%fd<48>;

	ld.param.u64 	%rd2, [_Z13check_segmentPA3_dPA3_iS0_iPi_param_0];
	ld.param.u64 	%rd3, [_Z13check_segmentPA3_dPA3_iS0_iPi_param_1];
	ld.param.u64 	%rd4, [_Z13check_segmentPA3_dPA3_iS0_iPi_param_2];
	ld.param.u32 	%r5, [_Z13check_segmentPA3_dPA3_iS0_iPi_param_3];
	cvta.to.global.u64 	%rd5, %rd4;
	cvta.to.global.u64 	%rd6, %rd2;
	cvta.to.global.u64 	%rd7, %rd3;
	mov.u32 	%r1, %ctaid.x;
	mul.wide.u32 	%rd8, %r1, 12;
	add.s64 	%rd9, %rd7, %rd8;
	ld.global.u32 	%r6, [%rd9+8];
	mul.wide.s32 	%rd10, %r6, 24;
	add.s64 	%rd11, %rd6, %rd10;
	ld.global.f64 	%fd3, [%rd11+16];
	ld.global.u32 	%r7, [%rd9];
	mul.wide.s32 	%rd12, %r7, 24;
	add.s64 	%rd13, %rd6, %rd12;
	ld.global.f64 	%fd4, [%rd13+16];
	sub.f64 	%fd5, %fd3, %fd4;
	ld.global.u32 	%r8, [%rd9+4];
	mul.wide.s32 	%rd14, %r8, 24;
	add.s64 	%rd15, %rd6, %rd14;
	ld.global.f64 	%fd6, [%rd15+8];
	ld.global.f64 	%fd7, [%rd13+8];
	sub.f64 	%fd8, %fd6, %fd7;
	mul.f64 	%fd9, %fd5, %fd8;
	ld.global.f64 	%fd10, [%rd15+16];
	sub.f64 	%fd11, %fd10, %fd4;
	ld.global.f64 	%fd12, [%rd11+8];
	sub.f64 	%fd13, %fd12, %fd7;
	mul.f64 	%fd14, %fd11, %fd13;
	sub.f64 	%fd15, %fd9, %fd14;
	sub.f64 	%fd16, %fd12, %fd4;
	mul.f64 	%fd17, %fd11, %fd16;
	ld.global.f64 	%fd18, [%rd15];
	ld.global.f64 	%fd19, [%rd13];
	sub.f64 	%fd20, %fd18, %fd19;
	mul.f64 	%fd21, %fd20, %fd13;
	sub.f64 	%fd22, %fd17, %fd21;
	ld.global.f64 	%fd23, [%rd11];
	sub.f64 	%fd24, %fd23, %fd19;
	mul.f64 	%fd25, %fd8, %fd24;
	sub.f64 	%fd26, %fd21, %fd25;
	fma.rn.f64 	%fd27, %fd19, %fd15, 0d0000000000000000;
	fma.rn.f64 	%fd28, %fd7, %fd22, %fd27;
	fma.rn.f64 	%fd29, %fd4, %fd26, %fd28;
	ld.global.f64 	%fd30, [%rd5];
	fma.rn.f64 	%fd31, %fd30, %fd15, 0d0000000000000000;
	ld.global.f64 	%fd32, [%rd5+8];
	fma.rn.f64 	%fd33, %fd32, %fd22, %fd31;
	ld.global.f64 	%fd34, [%rd5+16];
	fma.rn.f64 	%fd35, %fd34, %fd26, %fd33;
	sub.f64 	%fd1, %fd29, %fd35;
	mul.wide.s32 	%rd16, %r5, 24;
	add.s64 	%rd17, %rd5, %rd16;
	ld.global.f64 	%fd36, [%rd17];
	mul.wide.u32 	%rd18, %r1, 24;
	add.s64 	%rd19, %rd5, %rd18;
	ld.global.f64 	%fd37, [%rd19+24];
	sub.f64 	%fd38, %fd36, %fd37;
	ld.global.f64 	%fd39, [%rd17+8];
	ld.global.f64 	%fd40, [%rd19+32];
	sub.f64 	%fd41, %fd39, %fd40;
	ld.global.f64 	%fd42, [%rd17+16];
	ld.global.f64 	%fd43, [%rd19+40];
	sub.f64 	%fd44, %fd42, %fd43;
	fma.rn.f64 	%fd45, %fd38, %fd15, 0d0000000000000000;
	fma.rn.f64 	%fd46, %fd41, %fd22, %fd45;
	fma.rn.f64 	%fd2, %fd44, %fd26, %fd46;
	setp.neu.f64 	%p1, %fd2, 0d0000000000000000;
	@%p1 bra 	$L__BB0_2;
	setp.eq.f64 	%p7, %fd1, 0d0000000000000000;
	selp.b32 	%r11, 5, 0, %p7;
	bra.uni 	$L__BB0_5;
$L__BB0_2:
	div.rn.f64 	%fd47, %fd1, %fd2;
	setp.gt.f64 	%p2, %fd47, 0d0000000000000000;
	setp.lt.f64 	%p3, %fd47, 0d3FF0000000000000;
	and.pred  	%p4, %p2, %p3;
	mov.b32 	%r11, 9;
	@%p4 bra 	$L__BB0_5;
	setp.eq.f64 	%p5, %fd1, 0d0000000000000000;
	mov.b32 	%r11, 6;
	@%p5 bra 	$L__BB0_5;
	setp.eq.f64 	%p6, %fd1, %fd2;
	selp.b32 	%r11, 7, 0, %p6;
$L__BB0_5:
	ld.param.u64 	%rd23, [_Z13check_segmentPA3_dPA3_iS0_iPi_param_4];
	cvta.to.global.u64 	%rd20, %rd23;
	mul.wide.u32 	%rd21, %r1, 4;
	add.s64 	%rd22, %rd20, %rd21;
	st.global.u32 	[%rd22], %r11;
	ret;

}
	// .globl	_Z10check_eachPA3_dS0_iS0_iPA3_iS0_S0_S0_S2_Pi
.visible .entry _Z10check_eachPA3_dS0_iS0_iPA3_iS0_S0_S0_S2_Pi(
	.param .u64 .ptr .align 1 _Z10check_eachPA3_dS0_iS0_iPA3_iS0_S0_S0_S2_Pi_param_0,
	.param .u64 .ptr .align 1 _Z10check_eachPA3_dS0_iS0_iPA3_iS0_S0_S0_S2_Pi_param_1,
	.param .u32 _Z10check_eachPA3_dS0_iS0_iPA3_iS0_S0_S0_S2_Pi_param_2,
	.param .u64 .ptr .align 1 _Z10check_eachPA3_dS0_iS0_iPA3_iS0_S0_S0_S2_Pi_param_3,
	.param .u32 _Z10check_eachPA3_dS0_iS0_iPA3_iS0_S0_S0_S2_Pi_param_4,
	.param .u64 .ptr .align 1 _Z10check_eachPA3_dS0_iS0_iPA3_iS0_S0_S0_S2_Pi_param_5,
	.param .u64 .ptr .align 1 _Z10check_eachPA3_dS0_iS0_iPA3_iS0_S0_S0_S2_Pi_param_6,
	.param .u64 .ptr .align 1 _Z10check_eachPA3_dS0_iS0_iPA3_iS0_S0_S0_S2_Pi_param_7,
	.param .u64 .ptr .align 1 _Z10check_eachPA3_dS0_iS0_iPA3_iS0_S0_S0_S2_Pi_param_8,
	.param .u64 .ptr .align 1 _Z10check_eachPA3_dS0_iS0_iPA3_iS0_S0_S0_S2_Pi_param_9,
	.param .u64 .ptr .align 1 _Z10check_eachPA3_dS0_iS0_iPA3_iS0_S0_S0_S2_Pi_param_10
)
{
	.local .align 8 .b8 	__local_depot1[104];
	.reg .b64 	%SP;
	.reg .b64 	%SPL;
	.reg .pred 	%p<171>;
	.reg .b16 	%rs<5>;
	.reg .b32 	%r<125>;
	.reg .b64 	%rd<80>;
	.reg .b64 	%fd<166>;
	// demoted variable
	.shared .align 1 .u8 _ZZ10check_eachPA3_dS0_iS0_iPA3_iS0_S0_S0_S2_PiE7FoundIt;
	mov.u64 	%SPL, __local_depot1;
	cvta.local.u64 	%SP, %SPL;
	ld.param.u64 	%rd6, [_Z10check_eachPA3_dS0_iS0_iPA3_iS0_S0_S0_S2_Pi_param_5];
	ld.param.u64 	%rd7, [_Z10check_eachPA3_dS0_iS0_iPA3_iS0_S0_S0_S2_Pi_param_6];
	ld.param.u64 	%rd8, [_Z10check_eachPA3_dS0_iS0_iPA3_iS0_S0_S0_S2_Pi_param_7];
	ld.param.u64 	%rd9, [_Z10check_eachPA3_dS0_iS0_iPA3_iS0_S0_S0_S2_Pi_param_8];
	cvta.to.global.u64 	%rd10, %rd9;
	cvta.to.global.u64 	%rd11, %rd8;
	cvta.to.global.u64 	%rd1, %rd7;
	cvta.to.global.u64 	%rd2, %rd6;
	add.u64 	%rd3, %SPL, 0;
	add.u64 	%rd4, %SPL, 24;
	mov.b16 	%rs1, 0;
	st.volatile.shared.u8 	[_ZZ10check_eachPA3_dS0_iS0_iPA3_iS0_S0_S0_S2_PiE7FoundIt], %rs1;
	bar.sync 	0;
	mov.u32 	%r122, %ctaid.x;
	mul.wide.u32 	%rd14, %r122, 12;
	add.s64 	%rd15, %rd2, %rd14;
	ld.global.u32 	%r28, [%rd15+8];
	mul.wide.s32 	%rd16, %r28, 24;
	add.s64 	%rd17, %rd1, %rd16;
	ld.global.f64 	%fd1, [%rd17+16];
	ld.global.u32 	%r29, [%rd15];
	mul.wide.s32 	%rd18, %r29, 24;
	add.s64 	%rd19, %rd1, %rd18;
	ld.global.f64 	%fd2, [%rd19+16];
	sub.f64 	%fd31, %fd1, %fd2;
	ld.global.u32 	%r30, [%rd15+4];
	mul.wide.s32 	%rd20, %r30, 24;
	add.s64 	%rd21, %rd1, %rd20;
	ld.global.f64 	%fd3, [%rd21+8];
	ld.global.f64 	%fd4, [%rd19+8];
	sub.f64 	%fd32, %fd3, %fd4;
	mul.f64 	%fd33, %fd31, %fd32;
	ld.global.f64 	%fd5, [%rd21+16];
	sub.f64 	%fd34, %fd5, %fd2;
	ld.global.f64 	%fd6, [%rd17+8];
	sub.f64 	%fd35, %fd6, %fd4;
	mul.f64 	%fd36, %fd34, %fd35;
	sub.f64 	%fd37, %fd33, %fd36;
	sub.f64 	%fd38, %fd6, %fd2;
	mul.f64 	%fd39, %fd34, %fd38;
	ld.global.f64 	%fd7, [%rd21];
	ld.global.f64 	%fd8, [%rd19];
	sub.f64 	%fd40, %fd7, %fd8;
	mul.f64 	%fd41, %fd40, %fd35;
	sub.f64 	%fd42, %fd39, %fd41;
	ld.global.f64 	%fd9, [%rd17];
	sub.f64 	%fd43, %fd9, %fd8;
	mul.f64 	%fd44, %fd32, %fd43;
	sub.f64 	%fd45, %fd41, %fd44;
	fma.rn.f64 	%fd46, %fd8, %fd37, 0d0000000000000000;
	fma.rn.f64 	%fd47, %fd4, %fd42, %fd46;
	fma.rn.f64 	%fd48, %fd2, %fd45, %fd47;
	abs.f64 	%fd49, %fd37;
	max.f64 	%fd10, %fd49, 0d0000000000000000;
	abs.f64 	%fd11, %fd42;
	setp.gt.f64 	%p14, %fd11, %fd10;
	selp.f64 	%fd12, %fd11, %fd10, %p14;
	selp.u32 	%r31, 1, 0, %p14;
	abs.f64 	%fd13, %fd45;
	setp.leu.f64 	%p15, %fd13, %fd12;
	selp.b32 	%r2, %r31, 2, %p15;
	ld.global.f64 	%fd14, [%rd10];
	fma.rn.f64 	%fd50, %fd14, %fd37, 0d0000000000000000;
	ld.global.f64 	%fd15, [%rd10+8];
	fma.rn.f64 	%fd51, %fd15, %fd42, %fd50;
	ld.global.f64 	%fd16, [%rd10+16];
	fma.rn.f64 	%fd52, %fd16, %fd45, %fd51;
	sub.f64 	%fd17, %fd48, %fd52;
	ld.global.f64 	%fd18, [%rd11];
	sub.f64 	%fd53, %fd18, %fd14;
	ld.global.f64 	%fd19, [%rd11+8];
	sub.f64 	%fd54, %fd19, %fd15;
	ld.global.f64 	%fd20, [%rd11+16];
	sub.f64 	%fd55, %fd20, %fd16;
	fma.rn.f64 	%fd56, %fd53, %fd37, 0d0000000000000000;
	fma.rn.f64 	%fd57, %fd54, %fd42, %fd56;
	fma.rn.f64 	%fd21, %fd55, %fd45, %fd57;
	setp.neu.f64 	%p16, %fd21, 0d0000000000000000;
	@%p16 bra 	$L__BB1_2;
	setp.eq.f64 	%p22, %fd17, 0d0000000000000000;
	selp.b32 	%r123, 5, 0, %p22;
	bra.uni 	$L__BB1_5;
$L__BB1_2:
	div.rn.f64 	%fd58, %fd17, %fd21;
	setp.gt.f64 	%p17, %fd58, 0d0000000000000000;
	setp.lt.f64 	%p18, %fd58, 0d3FF0000000000000;
	and.pred  	%p19, %p17, %p18;
	mov.b32 	%r123, 9;
	@%p19 bra 	$L__BB1_5;
	setp.eq.f64 	%p20, %fd17, 0d0000000000000000;
	mov.b32 	%r123, 6;
	@%p20 bra 	$L__BB1_5;
	setp.eq.f64 	%p21, %fd17, %fd21;
	selp.b32 	%r123, 7, 0, %p21;
$L__BB1_5:
	ld.param.u32 	%r116, [_Z10check_eachPA3_dS0_iS0_iPA3_iS0_S0_S0_S2_Pi_param_4];
	setp.ge.s32 	%p23, %r122, %r116;
	@%p23 bra 	$L__BB1_55;
	ld.volatile.shared.u8 	%rs2, [_ZZ10check_eachPA3_dS0_iS0_iPA3_iS0_S0_S0_S2_PiE7FoundIt];
	setp.ne.s16 	%p24, %rs2, 0;
	@%p24 bra 	$L__BB1_46;
	setp.eq.s32 	%p25, %r123, 9;
	@%p25 bra 	$L__BB1_40;
	setp.eq.s32 	%p26, %r123, 7;
	@%p26 bra 	$L__BB1_25;
	setp.ne.s32 	%p27, %r123, 6;
	@%p27 bra 	$L__BB1_46;
	setp.eq.s32 	%p110, %r2, 0;
	mov.b32 	%r119, 0;
	@%p110 bra 	$L__BB1_12;
	st.local.f64 	[%rd3], %fd14;
	ld.global.u32 	%r76, [%rd2];
	mul.wide.s32 	%rd46, %r76, 24;
	add.s64 	%rd47, %rd1, %rd46;
	ld.global.f64 	%fd137, [%rd47];
	st.local.f64 	[%rd4], %fd137;
	ld.global.u32 	%r77, [%rd2+4];
	mul.wide.s32 	%rd48, %r77, 24;
	add.s64 	%rd49, %rd1, %rd48;
	ld.global.f64 	%fd138, [%rd49];
	st.local.f64 	[%rd4+24], %fd138;
	ld.global.u32 	%r78, [%rd2+8];
	mul.wide.s32 	%rd50, %r78, 24;
	add.s64 	%rd51, %rd1, %rd50;
	ld.global.f64 	%fd139, [%rd51];
	st.local.f64 	[%rd4+48], %fd139;
	mov.b32 	%r119, 1;
$L__BB1_12:
	setp.leu.f64 	%p111, %fd13, %fd12;
	setp.gt.f64 	%p112, %fd11, %fd10;
	and.pred  	%p113, %p111, %p112;
	@%p113 bra 	$L__BB1_14;
	mul.wide.u32 	%rd52, %r119, 8;
	add.s64 	%rd53, %rd3, %rd52;
	st.local.f64 	[%rd53], %fd15;
	add.s64 	%rd54, %rd4, %rd52;
	ld.global.u32 	%r79, [%rd2+12];
	mul.wide.s32 	%rd55, %r79, 24;
	add.s64 	%rd56, %rd1, %rd55;
	ld.global.f64 	%fd140, [%rd56+8];
	st.local.f64 	[%rd54], %fd140;
	ld.global.u32 	%r80, [%rd2+16];
	mul.wide.s32 	%rd57, %r80, 24;
	add.s64 	%rd58, %rd1, %rd57;
	ld.global.f64 	%fd141, [%rd58+8];
	st.local.f64 	[%rd54+24], %fd141;
	ld.global.u32 	%r81, [%rd2+20];
	mul.wide.s32 	%rd59, %r81, 24;
	add.s64 	%rd60, %rd1, %rd59;
	ld.global.f64 	%fd142, [%rd60+8];
	st.local.f64 	[%rd54+48], %fd142;
	add.s32 	%r119, %r119, 1;
$L__BB1_14:
	setp.gt.f64 	%p114, %fd13, %fd12;
	@%p114 bra 	$L__BB1_16;
	mul.wide.u32 	%rd61, %r119, 8;
	add.s64 	%rd62, %rd3, %rd61;
	st.local.f64 	[%rd62], %fd16;
	add.s64 	%rd63, %rd4, %rd61;
	ld.global.u32 	%r82, [%rd2+24];
	mul.wide.s32 	%rd64, %r82, 24;
	add.s64 	%rd65, %rd1, %rd64;
	ld.global.f64 	%fd143, [%rd65+16];
	st.local.f64 	[%rd63], %fd143;
	ld.global.u32 	%r83, [%rd2+28];
	mul.wide.s32 	%rd66, %r83, 24;
	add.s64 	%rd67, %rd1, %rd66;
	ld.global.f64 	%fd144, [%rd67+16];
	st.local.f64 	[%rd63+24], %fd144;
	ld.global.u32 	%r84, [%rd2+32];
	mul.wide.s32 	%rd68, %r84, 24;
	add.s64 	%rd69, %rd1, %rd68;
	ld.global.f64 	%fd145, [%rd69+16];
	st.local.f64 	[%rd63+48], %fd145;
$L__BB1_16:
	ld.local.f64 	%fd146, [%rd4];
	ld.local.f64 	%fd147, [%rd3];
	sub.f64 	%fd148, %fd146, %fd147;
	ld.local.f64 	%fd149, [%rd4+32];
	ld.local.f64 	%fd150, [%rd3+8];
	sub.f64 	%fd151, %fd149, %fd150;
	mul.f64 	%fd152, %fd148, %fd151;
	ld.local.f64 	%fd153, [%rd4+24];
	sub.f64 	%fd154, %fd153, %fd147;
	ld.local.f64 	%fd155, [%rd4+8];
	sub.f64 	%fd156, %fd155, %fd150;
	mul.f64 	%fd157, %fd154, %fd156;
	sub.f64 	%fd22, %fd152, %fd157;
	setp.gt.f64 	%p115, %fd22, 0d3FE0000000000000;
	setp.lt.f64 	%p116, %fd22, 0dBFE0000000000000;
	selp.s32 	%r87, -1, 0, %p116;
	selp.b32 	%r9, 1, %r87, %p115;
	ld.local.f64 	%fd158, [%rd4+56];
	sub.f64 	%fd159, %fd158, %fd150;
	mul.f64 	%fd160, %fd154, %fd159;
	ld.local.f64 	%fd161, [%rd4+48];
	sub.f64 	%fd162, %fd161, %fd147;
	mul.f64 	%fd163, %fd162, %fd151;
	sub.f64 	%fd23, %fd160, %fd163;
	setp.gt.f64 	%p117, %fd23, 0d3FE0000000000000;
	setp.lt.f64 	%p119, %fd23, 0dBFE0000000000000;
	selp.s32 	%r88, -1, 0, %p119;
	selp.b32 	%r10, 1, %r88, %p117;
	mul.f64 	%fd164, %fd162, %fd156;
	mul.f64 	%fd165, %fd148, %fd159;
	sub.f64 	%fd24, %fd164, %fd165;
	setp.gt.f64 	%p120, %fd24, 0d3FE0000000000000;
	setp.lt.f64 	%p122, %fd24, 0dBFE0000000000000;
	selp.s32 	%r89, -1, 0, %p122;
	selp.b32 	%r11, 1, %r89, %p120;
	setp.eq.s32 	%p123, %r9, 0;
	and.pred  	%p124, %p123, %p117;
	and.pred  	%p125, %p124, %p120;
	mov.b32 	%r123, 2;
	mov.b32 	%r122, 3;
	@%p125 bra 	$L__BB1_46;
	setp.gt.f64 	%p126, %fd24, 0d3FE0000000000000;
	setp.gt.f64 	%p127, %fd22, 0d3FE0000000000000;
	setp.eq.s32 	%p128, %r10, 0;
	and.pred  	%p129, %p127, %p126;
	and.pred  	%p130, %p129, %p128;
	@%p130 bra 	$L__BB1_46;
	setp.gt.f64 	%p131, %fd23, 0d3FE0000000000000;
	setp.gt.f64 	%p132, %fd22, 0d3FE0000000000000;
	setp.eq.s32 	%p133, %r11, 0;
	and.pred  	%p134, %p132, %p131;
	and.pred  	%p135, %p134, %p133;
	@%p135 bra 	$L__BB1_46;
	setp.eq.s32 	%p136, %r9, 0;
	setp.lt.f64 	%p137, %fd24, 0dBFE0000000000000;
	setp.leu.f64 	%p138, %fd24, 0d3FE0000000000000;
	setp.lt.f64 	%p139, %fd23, 0dBFE0000000000000;
	setp.leu.f64 	%p140, %fd23, 0d3FE0000000000000;
	and.pred  	%p1, %p139, %p140;
	and.pred  	%p141, %p136, %p1;
	and.pred  	%p2, %p137, %p138;
	and.pred  	%p142, %p141, %p2;
	@%p142 bra 	$L__BB1_46;
	setp.eq.s32 	%p143, %r11, 0;
	setp.eq.s32 	%p144, %r10, 0;
	setp.lt.f64 	%p145, %fd22, 0dBFE0000000000000;
	setp.leu.f64 	%p146, %fd22, 0d3FE0000000000000;
	and.pred  	%p3, %p145, %p146;
	and.pred  	%p147, %p3, %p144;
	and.pred  	%p148, %p147, %p2;
	and.pred  	%p149, %p3, %p143;
	and.pred  	%p150, %p149, %p1;
	or.pred  	%p151, %p148, %p150;
	@%p151 bra 	$L__BB1_46;
	setp.gt.f64 	%p152, %fd24, 0d3FE0000000000000;
	setp.gt.f64 	%p153, %fd23, 0d3FE0000000000000;
	setp.gt.f64 	%p154, %fd22, 0d3FE0000000000000;
	and.pred  	%p155, %p154, %p153;
	and.pred  	%p156, %p155, %p152;
	and.pred  	%p157, %p3, %p1;
	and.pred  	%p158, %p157, %p2;
	or.pred  	%p159, %p156, %p158;
	mov.b32 	%r122, 3;
	mov.u32 	%r123, %r122;
	@%p159 bra 	$L__BB1_46;
	or.b32  	%r101, %r10, %r9;
	setp.eq.s32 	%p160, %r101, 0;
	or.b32  	%r102, %r11, %r101;
	setp.eq.s32 	%p161, %r102, 0;
	or.pred  	%p162, %p160, %p161;
	selp.b32 	%r123, -3, 1, %p161;
	@%p162 bra 	$L__BB1_46;
	or.b32  	%r105, %r11, %r9;
	setp.eq.s32 	%p163, %r105, 0;
	mov.b32 	%r123, 1;
	@%p163 bra 	$L__BB1_46;
	or.b32  	%r107, %r11, %r10;
	setp.eq.s32 	%p164, %r107, 0;
	selp.b32 	%r123, 1, 4, %p164;
	bra.uni 	$L__BB1_46;
$L__BB1_25:
	setp.eq.s32 	%p55, %r2, 0;
	mov.b32 	%r121, 0;
	@%p55 bra 	$L__BB1_27;
	st.local.f64 	[%rd3], %fd18;
	ld.global.u32 	%r42, [%rd2];
	mul.wide.s32 	%rd22, %r42, 24;
	add.s64 	%rd23, %rd1, %rd22;
	ld.global.f64 	%fd108, [%rd23];
	st.local.f64 	[%rd4], %fd108;
	ld.global.u32 	%r43, [%rd2+4];
	mul.wide.s32 	%rd24, %r43, 24;
	add.s64 	%rd25, %rd1, %rd24;
	ld.global.f64 	%fd109, [%rd25];
	st.local.f64 	[%rd4+24], %fd109;
	ld.global.u32 	%r44, [%rd2+8];
	mul.wide.s32 	%rd26, %r44, 24;
	add.s64 	%rd27, %rd1, %rd26;
	ld.global.f64 	%fd110, [%rd27];
	st.local.f64 	[%rd4+48], %fd110;
	mov.b32 	%r121, 1;
$L__BB1_27:
	setp.leu.f64 	%p56, %fd13, %fd12;
	setp.gt.f64 	%p57, %fd11, %fd10;
	and.pred  	%p58, %p56, %p57;
	@%p58 bra 	$L__BB1_29;
	mul.wide.u32 	%rd28, %r121, 8;
	add.s64 	%rd29, %rd3, %rd28;
	st.local.f64 	[%rd29], %fd19;
	add.s64 	%rd30, %rd4, %rd28;
	ld.global.u32 	%r45, [%rd2+12];
	mul.wide.s32 	%rd31, %r45, 24;
	add.s64 	%rd32, %rd1, %rd31;
	ld.global.f64 	%fd111, [%rd32+8];
	st.local.f64 	[%rd30], %fd111;
	ld.global.u32 	%r46, [%rd2+16];
	mul.wide.s32 	%rd33, %r46, 24;
	add.s64 	%rd34, %rd1, %rd33;
	ld.global.f64 	%fd112, [%rd34+8];
	st.local.f64 	[%rd30+24], %fd112;
	ld.global.u32 	%r47, [%rd2+20];
	mul.wide.s32 	%rd35, %r47, 24;
	add.s64 	%rd36, %rd1, %rd35;
	ld.global.f64 	%fd113, [%rd36+8];
	st.local.f64 	[%rd30+48], %fd113;
	add.s32 	%r121, %r121, 1;
$L__BB1_29:
	setp.gt.f64 	%p59, %fd13, %fd12;
	@%p59 bra 	$L__BB1_31;
	mul.wide.u32 	%rd37, %r121, 8;
	add.s64 	%rd38, %rd3, %rd37;
	st.local.f64 	[%rd38], %fd20;
	add.s64 	%rd39, %rd4, %rd37;
	ld.global.u32 	%r48, [%rd2+24];
	mul.wide.s32 	%rd40, %r48, 24;
	add.s64 	%rd41, %rd1, %rd40;
	ld.global.f64 	%fd114, [%rd41+16];
	st.local.f64 	[%rd39], %fd114;
	ld.global.u32 	%r49, [%rd2+28];
	mul.wide.s32 	%rd42, %r49, 24;
	add.s64 	%rd43, %rd1, %rd42;
	ld.global.f64 	%fd115, [%rd43+16];
	st.local.f64 	[%rd39+24], %fd115;
	ld.global.u32 	%r50, [%rd2+32];
	mul.wide.s32 	%rd44, %r50, 24;
	add.s64 	%rd45, %rd1, %rd44;
	ld.global.f64 	%fd116, [%rd45+16];
	st.local.f64 	[%rd39+48], %fd116;
$L__BB1_31:
	ld.local.f64 	%fd117, [%rd4];
	ld.local.f64 	%fd118, [%rd3];
	sub.f64 	%fd119, %fd117, %fd118;
	ld.local.f64 	%fd120, [%rd4+32];
	ld.local.f64 	%fd121, [%rd3+8];
	sub.f64 	%fd122, %fd120, %fd121;
	mul.f64 	%fd123, %fd119, %fd122;
	ld.local.f64 	%fd124, [%rd4+24];
	sub.f64 	%fd125, %fd124, %fd118;
	ld.local.f64 	%fd126, [%rd4+8];
	sub.f64 	%fd127, %fd126, %fd121;
	mul.f64 	%fd128, %fd125, %fd127;
	sub.f64 	%fd25, %fd123, %fd128;
	setp.gt.f64 	%p60, %fd25, 0d3FE0000000000000;
	setp.lt.f64 	%p61, %fd25, 0dBFE0000000000000;
	selp.s32 	%r53, -1, 0, %p61;
	selp.b32 	%r17, 1, %r53, %p60;
	ld.local.f64 	%fd129, [%rd4+56];
	sub.f64 	%fd130, %fd129, %fd121;
	mul.f64 	%fd131, %fd125, %fd130;
	ld.local.f64 	%fd132, [%rd4+48];
	sub.f64 	%fd133, %fd132, %fd118;
	mul.f64 	%fd134, %fd133, %fd122;
	sub.f64 	%fd26, %fd131, %fd134;
	setp.gt.f64 	%p62, %fd26, 0d3FE0000000000000;
	setp.lt.f64 	%p64, %fd26, 0dBFE0000000000000;
	selp.s32 	%r54, -1, 0, %p64;
	selp.b32 	%r18, 1, %r54, %p62;
	mul.f64 	%fd135, %fd133, %fd127;
	mul.f64 	%fd136, %fd119, %fd130;
	sub.f64 	%fd27, %fd135, %fd136;
	setp.gt.f64 	%p65, %fd27, 0d3FE0000000000000;
	setp.lt.f64 	%p67, %fd27, 0dBFE0000000000000;
	selp.s32 	%r55, -1, 0, %p67;
	selp.b32 	%r19, 1, %r55, %p65;
	setp.eq.s32 	%p68, %r17, 0;
	and.pred  	%p69, %p68, %p62;
	and.pred  	%p70, %p69, %p65;
	mov.b32 	%r123, 2;
	mov.b32 	%r122, 3;
	@%p70 bra 	$L__BB1_46;
	setp.gt.f64 	%p71, %fd27, 0d3FE0000000000000;
	setp.gt.f64 	%p72, %fd25, 0d3FE0000000000000;
	setp.eq.s32 	%p73, %r18, 0;
	and.pred  	%p74, %p72, %p71;
	and.pred  	%p75, %p74, %p73;
	@%p75 bra 	$L__BB1_46;
	setp.gt.f64 	%p76, %fd26, 0d3FE0000000000000;
	setp.gt.f64 	%p77, %fd25, 0d3FE0000000000000;
	setp.eq.s32 	%p78, %r19, 0;
	and.pred  	%p79, %p77, %p76;
	and.pred  	%p80, %p79, %p78;
	@%p80 bra 	$L__BB1_46;
	setp.eq.s32 	%p81, %r17, 0;
	setp.lt.f64 	%p82, %fd27, 0dBFE0000000000000;
	setp.leu.f64 	%p83, %fd27, 0d3FE0000000000000;
	setp.lt.f64 	%p84, %fd26, 0dBFE0000000000000;
	setp.leu.f64 	%p85, %fd26, 0d3FE0000000000000;
	and.pred  	%p4, %p84, %p85;
	and.pred  	%p86, %p81, %p4;
	and.pred  	%p5, %p82, %p83;
	and.pred  	%p87, %p86, %p5;
	@%p87 bra 	$L__BB1_46;
	setp.eq.s32 	%p88, %r19, 0;
	setp.eq.s32 	%p89, %r18, 0;
	setp.lt.f64 	%p90, %fd25, 0dBFE0000000000000;
	setp.leu.f64 	%p91, %fd25, 0d3FE0000000000000;
	and.pred  	%p6, %p90, %p91;
	and.pred  	%p92, %p6, %p89;
	and.pred  	%p93, %p92, %p5;
	and.pred  	%p94, %p6, %p88;
	and.pred  	%p95, %p94, %p4;
	or.pred  	%p96, %p93, %p95;
	@%p96 bra 	$L__BB1_46;
	setp.gt.f64 	%p97, %fd27, 0d3FE0000000000000;
	setp.gt.f64 	%p98, %fd26, 0d3FE0000000000000;
	setp.gt.f64 	%p99, %fd25, 0d3FE0000000000000;
	and.pred  	%p100, %p99, %p98;
	and.pred  	%p101, %p100, %p97;
	and.pred  	%p102, %p6, %p4;
	and.pred  	%p103, %p102, %p5;
	or.pred  	%p104, %p101, %p103;
	mov.b32 	%r122, 3;
	mov.u32 	%r123, %r122;
	@%p104 bra 	$L__BB1_46;
	or.b32  	%r67, %r18, %r17;
	setp.eq.s32 	%p105, %r67, 0;
	or.b32  	%r68, %r19, %r67;
	setp.eq.s32 	%p106, %r68, 0;
	or.pred  	%p107, %p105, %p106;
	selp.b32 	%r123, -3, 1, %p106;
	@%p107 bra 	$L__BB1_46;
	or.b32  	%r71, %r19, %r17;
	setp.eq.s32 	%p108, %r71, 0;
	mov.b32 	%r123, 1;
	@%p108 bra 	$L__BB1_46;
	or.b32  	%r73, %r19, %r18;
	setp.eq.s32 	%p109, %r73, 0;
	selp.b32 	%r123, 1, 4, %p109;
	bra.uni 	$L__BB1_46;
$L__BB1_40:
	sub.f64 	%fd59, %fd8, %fd18;
	sub.f64 	%fd60, %fd4, %fd19;
	sub.f64 	%fd61, %fd2, %fd20;
	sub.f64 	%fd62, %fd7, %fd18;
	sub.f64 	%fd63, %fd3, %fd19;
	sub.f64 	%fd64, %fd5, %fd20;
	sub.f64 	%fd65, %fd16, %fd20;
	mul.f64 	%fd66, %fd59, %fd63;
	mul.f64 	%fd67, %fd62, %fd60;
	sub.f64 	%fd68, %fd66, %fd67;
	sub.f64 	%fd69, %fd15, %fd19;
	mul.f64 	%fd70, %fd62, %fd61;
	mul.f64 	%fd71, %fd59, %fd64;
	sub.f64 	%fd72, %fd70, %fd71;
	mul.f64 	%fd73, %fd69, %fd72;
	fma.rn.f64 	%fd74, %fd65, %fd68, %fd73;
	sub.f64 	%fd75, %fd14, %fd18;
	mul.f64 	%fd76, %fd60, %fd64;
	mul.f64 	%fd77, %fd63, %fd61;
	sub.f64 	%fd78, %fd76, %fd77;
	fma.rn.f64 	%fd28, %fd75, %fd78, %fd74;
	setp.gt.f64 	%p28, %fd28, 0d3FE0000000000000;
	sub.f64 	%fd79, %fd9, %fd18;
	sub.f64 	%fd80, %fd6, %fd19;
	sub.f64 	%fd81, %fd1, %fd20;
	mul.f64 	%fd82, %fd62, %fd80;
	mul.f64 	%fd83, %fd79, %fd63;
	sub.f64 	%fd84, %fd82, %fd83;
	mul.f64 	%fd85, %fd79, %fd64;
	mul.f64 	%fd86, %fd62, %fd81;
	sub.f64 	%fd87, %fd85, %fd86;
	mul.f64 	%fd88, %fd69, %fd87;
	fma.rn.f64 	%fd89, %fd65, %fd84, %fd88;
	mul.f64 	%fd90, %fd63, %fd81;
	mul.f64 	%fd91, %fd80, %fd64;
	sub.f64 	%fd92, %fd90, %fd91;
	fma.rn.f64 	%fd93, %fd75, %fd92, %fd89;
	setp.gt.f64 	%p29, %fd93, 0d3FE0000000000000;
	mul.f64 	%fd94, %fd79, %fd60;
	mul.f64 	%fd95, %fd59, %fd80;
	sub.f64 	%fd96, %fd94, %fd95;
	mul.f64 	%fd97, %fd59, %fd81;
	mul.f64 	%fd98, %fd79, %fd61;
	sub.f64 	%fd99, %fd97, %fd98;
	mul.f64 	%fd100, %fd69, %fd99;
	fma.rn.f64 	%fd101, %fd65, %fd96, %fd100;
	mul.f64 	%fd102, %fd80, %fd61;
	mul.f64 	%fd103, %fd60, %fd81;
	sub.f64 	%fd104, %fd102, %fd103;
	fma.rn.f64 	%fd105, %fd75, %fd104, %fd101;
	setp.gt.f64 	%p30, %fd105, 0d3FE0000000000000;
	and.pred  	%p31, %p28, %p29;
	and.pred  	%p32, %p31, %p30;
	mov.b32 	%r123, 33;
	@%p32 bra 	$L__BB1_46;
	setp.lt.f64 	%p33, %fd105, 0dBFE0000000000000;
	setp.leu.f64 	%p34, %fd105, 0d3FE0000000000000;
	setp.lt.f64 	%p35, %fd93, 0dBFE0000000000000;
	setp.leu.f64 	%p36, %fd93, 0d3FE0000000000000;
	setp.lt.f64 	%p37, %fd28, 0dBFE0000000000000;
	setp.leu.f64 	%p38, %fd28, 0d3FE0000000000000;
	and.pred  	%p7, %p37, %p38;
	and.pred  	%p8, %p35, %p36;
	and.pred  	%p39, %p7, %p8;
	and.pred  	%p9, %p33, %p34;
	and.pred  	%p40, %p39, %p9;
	@%p40 bra 	$L__BB1_46;
	max.f64 	%fd106, %fd28, %fd93;
	max.f64 	%fd107, %fd106, %fd105;
	setp.gt.f64 	%p41, %fd107, 0d3FE0000000000000;
	or.pred  	%p42, %p7, %p8;
	or.pred  	%p43, %p42, %p9;
	and.pred  	%p44, %p41, %p43;
	mov.b32 	%r123, 0;
	@%p44 bra 	$L__BB1_46;
	setp.lt.f64 	%p45, %fd105, 0dBFE0000000000000;
	setp.gt.f64 	%p46, %fd105, 0d3FE0000000000000;
	setp.lt.f64 	%p47, %fd93, 0dBFE0000000000000;
	setp.gt.f64 	%p48, %fd93, 0d3FE0000000000000;
	setp.lt.f64 	%p49, %fd28, 0dBFE0000000000000;
	setp.gt.f64 	%p50, %fd28, 0d3FE0000000000000;
	or.pred  	%p10, %p50, %p49;
	or.pred  	%p11, %p48, %p47;
	or.pred  	%p51, %p10, %p11;
	or.pred  	%p12, %p46, %p45;
	selp.b32 	%r37, 11, -3, %p12;
	selp.b32 	%r123, 11, %r37, %p51;
	not.pred 	%p52, %p51;
	@%p52 bra 	$L__BB1_46;
	and.pred  	%p13, %p10, %p11;
	or.pred  	%p53, %p13, %p12;
	mov.b32 	%r123, 11;
	not.pred 	%p54, %p53;
	@%p54 bra 	$L__BB1_46;
	selp.b32 	%r39, -3, 22, %p12;
	selp.b32 	%r123, %r39, 22, %p13;
$L__BB1_46:
	ld.volatile.shared.u8 	%rs3, [_ZZ10check_eachPA3_dS0_iS0_iPA3_iS0_S0_S0_S2_PiE7FoundIt];
	setp.ne.s16 	%p165, %rs3, 0;
	mov.b32 	%r124, 0;
	@%p165 bra 	$L__BB1_54;
	setp.gt.s32 	%p166, %r123, 21;
	@%p166 bra 	$L__BB1_50;
	setp.eq.s32 	%p169, %r123, 5;
	@%p169 bra 	$L__BB1_52;
	setp.eq.s32 	%p170, %r123, 11;
	@%p170 bra 	$L__BB1_52;
	bra.uni 	$L__BB1_54;
$L__BB1_50:
	setp.eq.s32 	%p167, %r123, 33;
	@%p167 bra 	$L__BB1_53;
	setp.ne.s32 	%p168, %r123, 22;
	@%p168 bra 	$L__BB1_54;
$L__BB1_52:
	mov.u64 	%rd74, $str;
	cvta.global.u64 	%rd75, %rd74;
	{ // callseq 1, 0
	.param .b64 param0;
	st.param.b64 	[param0], %rd75;
	.param .b64 param1;
	st.param.b64 	[param1], 0;
	.param .b32 retval0;
	call.uni (retval0), 
	vprintf, 
	(
	param0, 
	param1
	);
	ld.param.b32 	%r114, [retval0];
	} // callseq 1
	mov.b16 	%rs4, 1;
	st.volatile.shared.u8 	[_ZZ10check_eachPA3_dS0_iS0_iPA3_iS0_S0_S0_S2_PiE7FoundIt], %rs4;
	bra.uni 	$L__BB1_54;
$L__BB1_53:
	add.u64 	%rd70, %SP, 96;
	add.u64 	%rd71, %SPL, 96;
	mov.b32 	%r124, 1;
	st.local.u32 	[%rd71], %r124;
	mov.u64 	%rd72, $str$1;
	cvta.global.u64 	%rd73, %rd72;
	{ // callseq 0, 0
	.param .b64 param0;
	st.param.b64 	[param0], %rd73;
	.param .b64 param1;
	st.param.b64 	[param1], %rd70;
	.param .b32 retval0;
	call.uni (retval0), 
	vprintf, 
	(
	param0, 
	param1
	);
	ld.param.b32 	%r111, [retval0];
	} // callseq 0
$L__BB1_54:
	ld.param.u64 	%rd79, [_Z10check_eachPA3_dS0_iS0_iPA3_iS0_S0_S0_S2_Pi_param_10];
	cvta.to.global.u64 	%rd76, %rd79;
	mul.wide.u32 	%rd77, %r122, 4;
	add.s64 	%rd78, %rd76, %rd77;
	st.global.u32 	[%rd78], %r124;
$L__BB1_55:
	ret;

}
	// .globl	_Z3calPA3_dS0_S0_i
.visible .entry _Z3calPA3_dS0_S0_i(
	.param .u64 .ptr .align 1 _Z3calPA3_dS0_S0_i_param_0,
	.param .u64 .ptr .align 1 _Z3calPA3_dS0_S0_i_param_1,
	.param .u64 .ptr .align 1 _Z3calPA3_dS0_S0_i_param_2,
	.param .u32 _Z3calPA3_dS0_S0_i_param_3
)
{
	.reg .pred 	%p<8>;
	.reg .b32 	%r<3>;
	.reg .b64 	%rd<9>;
	.reg .b64 	%fd<19>;

	ld.param.u64 	%rd5, [_Z3calPA3_dS0_S0_i_param_0];
	ld.param.u64 	%rd6, [_Z3calPA3_dS0_S0_i_param_1];
	ld.param.u64 	%rd4, [_Z3calPA3_dS0_S0_i_param_2];
	ld.param.u32 	%r2, [_Z3calPA3_dS0_S0_i_param_3];
	cvta.to.global.u64 	%rd1, %rd6;
	cvta.to.global.u64 	%rd2, %rd5;
	mov.u32 	%r1, %ctaid.x;
	setp.ge.s32 	%p1, %r1, %r2;
	@%p1 bra 	$L__BB2_13;
	cvta.to.global.u64 	%rd7, %rd4;
	mul.wide.u32 	%rd8, %r1, 24;
	add.s64 	%rd3, %rd7, %rd8;
	ld.global.f64 	%fd16, [%rd3];
	ld.global.f64 	%fd10, [%rd2];
	setp.geu.f64 	%p2, %fd16, %fd10;
	@%p2 bra 	$L__BB2_3;
	st.global.f64 	[%rd2], %fd16;
	ld.global.f64 	%fd16, [%rd3];
$L__BB2_3:
	ld.global.f64 	%fd11, [%rd1];
	setp.leu.f64 	%p3, %fd16, %fd11;
	@%p3 bra 	$L__BB2_5;
	st.global.f64 	[%rd1], %fd16;
$L__BB2_5:
	ld.global.f64 	%fd17, [%rd3+8];
	ld.global.f64 	%fd12, [%rd2+24];
	setp.geu.f64 	%p4, %fd17, %fd12;
	@%p4 bra 	$L__BB2_7;
	st.global.f64 	[%rd2+24], %fd17;
	ld.global.f64 	%fd17, [%rd3+8];
$L__BB2_7:
	ld.global.f64 	%fd13, [%rd1+24];
	setp.leu.f64 	%p5, %fd17, %fd13;
	@%p5 bra 	$L__BB2_9;
	st.global.f64 	[%rd1+24], %fd17;
$L__BB2_9:
	ld.global.f64 	%fd18, [%rd3+16];
	ld.global.f64 	%fd14, [%rd2+48];
	setp.geu.f64 	%p6, %fd18, %fd14;
	@%p6 bra 	$L__BB2_11;
	st.global.f64 	[%rd2+48], %fd18;
	ld.global.f64 	%fd18, [%rd3+16];
$L__BB2_11:
	ld.global.f64 	%fd15, [%rd1+48];
	setp.leu.f64 	%p7, %fd18, %fd15;
	@%p7 bra 	$L__BB2_13;
	st.global.f64 	[%rd1+48], %fd18;
$L__BB2_13:
	ret;

}


// ===== COMPILED SASS (sm_100) =====

	.target	sm_100

	.elftype	@"ET_EXEC"


//--------------------- .note.nv.tkinfo           --------------------------
	.section	.note.nv.tkinfo,"",@"SHT_NOTE"
	.sectionflags	@"SHF_NOTE_NV_TKINFO"
	.tkinfo
        /*0018*/ 	.word	0x00000002
        /*0030*/ 	.string	""
        /*0030*/ 	.string	"ptxas"
        /*0030*/ 	.string	"Cuda compilation tools, release 13.0, V13.0.88"
        /*0030*/ 	.string	"Build cuda_13.0.r13.0/compiler.36424714_0"
        /*0030*/ 	.string	"-arch sm_100 -m 64 "



//--------------------- .note.nv.cuinfo           --------------------------
	.section	.note.nv.cuinfo,"",@"SHT_NOTE"
	.sectionflags	@"SHF_NOTE_NV_CUINFO"
        /*0018*/ 	.short	0x0002
        /*001a*/ 	.short	0x0064
        /*001c*/ 	.short	0x0082
	.zero		2


//--------------------- .nv.info                  --------------------------
	.section	.nv.info,"",@"SHT_CUDA_INFO"
	.align	4


	//----- nvinfo : EIATTR_REGCOUNT
	.align		4
        /*0000*/ 	.byte	0x04, 0x2f
        /*0002*/ 	.short	(.L_3 - .L_2)
	.align		4
.L_2:
        /*0004*/ 	.word	index@(_Z13check_segmentPA3_dPA3_iS0_iPi)
        /*0008*/ 	.word	0x00000020


	//----- nvinfo : EIATTR_FRAME_SIZE
	.align		4
.L_3:
        /*000c*/ 	.byte	0x04, 0x11
        /*000e*/ 	.short	(.L_5 - .L_4)
	.align		4
.L_4:
        /*0010*/ 	.word	index@($__internal_1_$__cuda_sm20_div_rn_f64_full)
        /*0014*/ 	.word	0x00000000


	//----- nvinfo : EIATTR_FRAME_SIZE
	.align		4
.L_5:
        /*0018*/ 	.byte	0x04, 0x11
        /*001a*/ 	.short	(.L_7 - .L_6)
	.align		4
.L_6:
        /*001c*/ 	.word	index@(_Z13check_segmentPA3_dPA3_iS0_iPi)
        /*0020*/ 	.word	0x00000000


	//----- nvinfo : EIATTR_REGCOUNT
	.align		4
.L_7:
        /*0024*/ 	.byte	0x04, 0x2f
        /*0026*/ 	.short	(.L_9 - .L_8)
	.align		4
.L_8:
        /*0028*/ 	.word	index@(_Z10check_eachPA3_dS0_iS0_iPA3_iS0_S0_S0_S2_Pi)
        /*002c*/ 	.word	0x00000036


	//----- nvinfo : EIATTR_FRAME_SIZE
	.align		4
.L_9:
        /*0030*/ 	.byte	0x04, 0x11
        /*0032*/ 	.short	(.L_11 - .L_10)
	.align		4
.L_10:
        /*0034*/ 	.word	index@($__internal_0_$__cuda_sm20_div_rn_f64_full)
        /*0038*/ 	.word	0x00000068


	//----- nvinfo : EIATTR_FRAME_SIZE
	.align		4
.L_11:
        /*003c*/ 	.byte	0x04, 0x11
        /*003e*/ 	.short	(.L_13 - .L_12)
	.align		4
.L_12:
        /*0040*/ 	.word	index@(_Z10check_eachPA3_dS0_iS0_iPA3_iS0_S0_S0_S2_Pi)
        /*0044*/ 	.word	0x00000068


	//----- nvinfo : EIATTR_REGCOUNT
	.align		4
.L_13:
        /*0048*/ 	.byte	0x04, 0x2f
        /*004a*/ 	.short	(.L_15 - .L_14)
	.align		4
.L_14:
        /*004c*/ 	.word	index@(_Z3calPA3_dS0_S0_i)
        /*0050*/ 	.word	0x00000012


	//----- nvinfo : EIATTR_FRAME_SIZE
	.align		4
.L_15:
        /*0054*/ 	.byte	0x04, 0x11
        /*0056*/ 	.short	(.L_17 - .L_16)
	.align		4
.L_16:
        /*0058*/ 	.word	index@(_Z3calPA3_dS0_S0_i)
        /*005c*/ 	.word	0x00000000


	//----- nvinfo : EIATTR_MIN_STACK_SIZE
	.align		4
.L_17:
        /*0060*/ 	.byte	0x04, 0x12
        /*0062*/ 	.short	(.L_19 - .L_18)
	.align		4
.L_18:
        /*0064*/ 	.word	index@(_Z3calPA3_dS0_S0_i)
        /*0068*/ 	.word	0x00000000


	//----- nvinfo : EIATTR_MIN_STACK_SIZE
	.align		4
.L_19:
        /*006c*/ 	.byte	0x04, 0x12
        /*006e*/ 	.short	(.L_21 - .L_20)
	.align		4
.L_20:
        /*0070*/ 	.word	index@(_Z10check_eachPA3_dS0_iS0_iPA3_iS0_S0_S0_S2_Pi)
        /*0074*/ 	.word	0x00000068


	//----- nvinfo : EIATTR_MIN_STACK_SIZE
	.align		4
.L_21:
        /*0078*/ 	.byte	0x04, 0x12
        /*007a*/ 	.short	(.L_23 - .L_22)
	.align		4
.L_22:
        /*007c*/ 	.word	index@(_Z13check_segmentPA3_dPA3_iS0_iPi)
        /*0080*/ 	.word	0x00000000
.L_23:


//--------------------- .nv.compat                --------------------------
	.section	.nv.compat,"",@"SHT_CUDA_COMPAT_INFO"
	.align	4
        /*0000*/ 	.byte	0x02, 0x09, 0x00, 0x00, 0x02, 0x02, 0x01, 0x00, 0x02, 0x05, 0x05, 0x00, 0x03, 0x07, 0x01, 0x01
        /*0010*/ 	.byte	0x02, 0x03, 0x00, 0x00, 0x02, 0x06, 0x01, 0x00, 0x04, 0x0b, 0x08, 0x00, 0x01, 0x00, 0x00, 0x00
        /*0020*/ 	.byte	0x00, 0x00, 0x00, 0x00


//--------------------- .nv.info._Z3calPA3_dS0_S0_i --------------------------
	.section	.nv.info._Z3calPA3_dS0_S0_i,"",@"SHT_CUDA_INFO"
	.sectionflags	@""
	.align	4


	//----- nvinfo : EIATTR_CUDA_API_VERSION
	.align		4
        /*0000*/ 	.byte	0x04, 0x37
        /*0002*/ 	.short	(.L_25 - .L_24)
.L_24:
        /*0004*/ 	.word	0x00000082


	//----- nvinfo : EIATTR_KPARAM_INFO
	.align		4
.L_25:
        /*0008*/ 	.byte	0x04, 0x17
        /*000a*/ 	.short	(.L_27 - .L_26)
.L_26:
        /*000c*/ 	.word	0x00000000
        /*0010*/ 	.short	0x0003
        /*0012*/ 	.short	0x0018
        /*0014*/ 	.byte	0x00, 0xf0, 0x11, 0x00


	//----- nvinfo : EIATTR_KPARAM_INFO
	.align		4
.L_27:
        /*0018*/ 	.byte	0x04, 0x17
        /*001a*/ 	.short	(.L_29 - .L_28)
.L_28:
        /*001c*/ 	.word	0x00000000
        /*0020*/ 	.short	0x0002
        /*0022*/ 	.short	0x0010
        /*0024*/ 	.byte	0x00, 0xf5, 0x21, 0x00


	//----- nvinfo : EIATTR_KPARAM_INFO
	.align		4
.L_29:
        /*0028*/ 	.byte	0x04, 0x17
        /*002a*/ 	.short	(.L_31 - .L_30)
.L_30:
        /*002c*/ 	.word	0x00000000
        /*0030*/ 	.short	0x0001
        /*0032*/ 	.short	0x0008
        /*0034*/ 	.byte	0x00, 0xf5, 0x21, 0x00


	//----- nvinfo : EIATTR_KPARAM_INFO
	.align		4
.L_31:
        /*0038*/ 	.byte	0x04, 0x17
        /*003a*/ 	.short	(.L_33 - .L_32)
.L_32:
        /*003c*/ 	.word	0x00000000
        /*0040*/ 	.short	0x0000
        /*0042*/ 	.short	0x0000
        /*0044*/ 	.byte	0x00, 0xf5, 0x21, 0x00


	//----- nvinfo : EIATTR_SPARSE_MMA_MASK
	.align		4
.L_33:
        /*0048*/ 	.byte	0x03, 0x50
        /*004a*/ 	.short	0x0000


	//----- nvinfo : EIATTR_MAXREG_COUNT
	.align		4
        /*004c*/ 	.byte	0x03, 0x1b
        /*004e*/ 	.short	0x00ff


	//----- nvinfo : EIATTR_MERCURY_ISA_VERSION
	.align		4
        /*0050*/ 	.byte	0x03, 0x5f
        /*0052*/ 	.short	0x0101


	//----- nvinfo : EIATTR_VRC_CTA_INIT_COUNT
	.align		4
        /*0054*/ 	.byte	0x02, 0x4a
	.zero		1
	.zero		1


	//----- nvinfo : EIATTR_EXIT_INSTR_OFFSETS
	.align		4
        /*0058*/ 	.byte	0x04, 0x1c
        /*005a*/ 	.short	(.L_35 - .L_34)


	//   ....[0]....
.L_34:
        /*005c*/ 	.word	0x00000040


	//   ....[1]....
        /*0060*/ 	.word	0x00000210


	//   ....[2]....
        /*0064*/ 	.word	0x00000230


	//----- nvinfo : EIATTR_CBANK_PARAM_SIZE
	.align		4
.L_35:
        /*0068*/ 	.byte	0x03, 0x19
        /*006a*/ 	.short	0x001c


	//----- nvinfo : EIATTR_PARAM_CBANK
	.align		4
        /*006c*/ 	.byte	0x04, 0x0a
        /*006e*/ 	.short	(.L_37 - .L_36)
	.align		4
.L_36:
        /*0070*/ 	.word	index@(.nv.constant0._Z3calPA3_dS0_S0_i)
        /*0074*/ 	.short	0x0380
        /*0076*/ 	.short	0x001c


	//----- nvinfo : EIATTR_SW_WAR
	.align		4
.L_37:
        /*0078*/ 	.byte	0x04, 0x36
        /*007a*/ 	.short	(.L_39 - .L_38)
.L_38:
        /*007c*/ 	.word	0x00000008
.L_39:


//--------------------- .nv.info._Z10check_eachPA3_dS0_iS0_iPA3_iS0_S0_S0_S2_Pi --------------------------
	.section	.nv.info._Z10check_eachPA3_dS0_iS0_iPA3_iS0_S0_S0_S2_Pi,"",@"SHT_CUDA_INFO"
	.sectionflags	@""
	.align	4


	//----- nvinfo : EIATTR_CUDA_API_VERSION
	.align		4
        /*0000*/ 	.byte	0x04, 0x37
        /*0002*/ 	.short	(.L_41 - .L_40)
.L_40:
        /*0004*/ 	.word	0x00000082


	//----- nvinfo : EIATTR_KPARAM_INFO
	.align		4
.L_41:
        /*0008*/ 	.byte	0x04, 0x17
        /*000a*/ 	.short	(.L_43 - .L_42)
.L_42:
        /*000c*/ 	.word	0x00000000
        /*0010*/ 	.short	0x000a
        /*0012*/ 	.short	0x0050
        /*0014*/ 	.byte	0x00, 0xf5, 0x21, 0x00


	//----- nvinfo : EIATTR_KPARAM_INFO
	.align		4
.L_43:
        /*0018*/ 	.byte	0x04, 0x17
        /*001a*/ 	.short	(.L_45 - .L_44)
.L_44:
        /*001c*/ 	.word	0x00000000
        /*0020*/ 	.short	0x0009
        /*0022*/ 	.short	0x0048
        /*0024*/ 	.byte	0x00, 0xf5, 0x21, 0x00


	//----- nvinfo : EIATTR_KPARAM_INFO
	.align		4
.L_45:
        /*0028*/ 	.byte	0x04, 0x17
        /*002a*/ 	.short	(.L_47 - .L_46)
.L_46:
        /*002c*/ 	.word	0x00000000
        /*0030*/ 	.short	0x0008
        /*0032*/ 	.short	0x0040
        /*0034*/ 	.byte	0x00, 0xf5, 0x21, 0x00


	//----- nvinfo : EIATTR_KPARAM_INFO
	.align		4
.L_47:
        /*0038*/ 	.byte	0x04, 0x17
        /*003a*/ 	.short	(.L_49 - .L_48)
.L_48:
        /*003c*/ 	.word	0x00000000
        /*0040*/ 	.short	0x0007
        /*0042*/ 	.short	0x0038
        /*0044*/ 	.byte	0x00, 0xf5, 0x21, 0x00


	//----- nvinfo : EIATTR_KPARAM_INFO
	.align		4
.L_49:
        /*0048*/ 	.byte	0x04, 0x17
        /*004a*/ 	.short	(.L_51 - .L_50)
.L_50:
        /*004c*/ 	.word	0x00000000
        /*0050*/ 	.short	0x0006
        /*0052*/ 	.short	0x0030
        /*0054*/ 	.byte	0x00, 0xf5, 0x21, 0x00


	//----- nvinfo : EIATTR_KPARAM_INFO
	.align		4
.L_51:
        /*0058*/ 	.byte	0x04, 0x17
        /*005a*/ 	.short	(.L_53 - .L_52)
.L_52:
        /*005c*/ 	.word	0x00000000
        /*0060*/ 	.short	0x0005
        /*0062*/ 	.short	0x0028
        /*0064*/ 	.byte	0x00, 0xf5, 0x21, 0x00


	//----- nvinfo : EIATTR_KPARAM_INFO
	.align		4
.L_53:
        /*0068*/ 	.byte	0x04, 0x17
        /*006a*/ 	.short	(.L_55 - .L_54)
.L_54:
        /*006c*/ 	.word	0x00000000
        /*0070*/ 	.short	0x0004
        /*0072*/ 	.short	0x0020
        /*0074*/ 	.byte	0x00, 0xf0, 0x11, 0x00


	//----- nvinfo : EIATTR_KPARAM_INFO
	.align		4
.L_55:
        /*0078*/ 	.byte	0x04, 0x17
        /*007a*/ 	.short	(.L_57 - .L_56)
.L_56:
        /*007c*/ 	.word	0x00000000
        /*0080*/ 	.short	0x0003
        /*0082*/ 	.short	0x0018
        /*0084*/ 	.byte	0x00, 0xf5, 0x21, 0x00


	//----- nvinfo : EIATTR_KPARAM_INFO
	.align		4
.L_57:
        /*0088*/ 	.byte	0x04, 0x17
        /*008a*/ 	.short	(.L_59 - .L_58)
.L_58:
        /*008c*/ 	.word	0x00000000
        /*0090*/ 	.short	0x0002
        /*0092*/ 	.short	0x0010
        /*0094*/ 	.byte	0x00, 0xf0, 0x11, 0x00


	//----- nvinfo : EIATTR_KPARAM_INFO
	.align		4
.L_59:
        /*0098*/ 	.byte	0x04, 0x17
        /*009a*/ 	.short	(.L_61 - .L_60)
.L_60:
        /*009c*/ 	.word	0x00000000
        /*00a0*/ 	.short	0x0001
        /*00a2*/ 	.short	0x0008
        /*00a4*/ 	.byte	0x00, 0xf5, 0x21, 0x00


	//----- nvinfo : EIATTR_KPARAM_INFO
	.align		4
.L_61:
        /*00a8*/ 	.byte	0x04, 0x17
        /*00aa*/ 	.short	(.L_63 - .L_62)
.L_62:
        /*00ac*/ 	.word	0x00000000
        /*00b0*/ 	.short	0x0000
        /*00b2*/ 	.short	0x0000
        /*00b4*/ 	.byte	0x00, 0xf5, 0x21, 0x00


	//----- nvinfo : EIATTR_SPARSE_MMA_MASK
	.align		4
.L_63:
        /*00b8*/ 	.byte	0x03, 0x50
        /*00ba*/ 	.short	0x0000


	//----- nvinfo : EIATTR_MAXREG_COUNT
	.align		4
        /*00bc*/ 	.byte	0x03, 0x1b
        /*00be*/ 	.short	0x00ff


	//----- nvinfo : EIATTR_NUM_BARRIERS
	.align		4
        /*00c0*/ 	.byte	0x02, 0x4c
        /*00c2*/ 	.byte	0x01
	.zero		1


	//----- nvinfo : EIATTR_EXTERNS
	.align		4
        /*00c4*/ 	.byte	0x04, 0x0f
        /*00c6*/ 	.short	(.L_65 - .L_64)


	//   ....[0]....
	.align		4
.L_64:
        /*00c8*/ 	.word	index@(vprintf)


	//----- nvinfo : EIATTR_MERCURY_ISA_VERSION
	.align		4
.L_65:
        /*00cc*/ 	.byte	0x03, 0x5f
        /*00ce*/ 	.short	0x0101


	//----- nvinfo : EIATTR_VRC_CTA_INIT_COUNT
	.align		4
        /*00d0*/ 	.byte	0x02, 0x4a
	.zero		1
	.zero		1


	//----- nvinfo : EIATTR_SYSCALL_OFFSETS
	.align		4
        /*00d4*/ 	.byte	0x04, 0x46
        /*00d6*/ 	.short	(.L_67 - .L_66)


	//   ....[0]....
.L_66:
        /*00d8*/ 	.word	0x00002010


	//   ....[1]....
        /*00dc*/ 	.word	0x00002130


	//----- nvinfo : EIATTR_EXIT_INSTR_OFFSETS
	.align		4
.L_67:
        /*00e0*/ 	.byte	0x04, 0x1c
        /*00e2*/ 	.short	(.L_69 - .L_68)


	//   ....[0]....
.L_68:
        /*00e4*/ 	.word	0x000007f0


	//   ....[1]....
        /*00e8*/ 	.word	0x000021a0


	//----- nvinfo : EIATTR_INDIRECT_BRANCH_TARGETS
	.align		4
.L_69:
        /*00ec*/ 	.byte	0x04, 0x34
        /*00ee*/ 	.short	(.L_71 - .L_70)


	//   ....[0]....
.L_70:
        /*00f0*/ 	.word	.L_x_29@srel
        /*00f4*/ 	.short	0x0
        /*00f6*/ 	.short	0x0
        /*00f8*/ 	.word	0x4
        /*00fc*/ 	.word	.L_x_30@srel
        /*0100*/ 	.word	.L_x_31@srel
        /*0104*/ 	.word	.L_x_32@srel
        /*0108*/ 	.word	.L_x_31@srel


	//   ....[1]....
        /* <DEDUP_REMOVED lines=8> */
        /*0128*/ 	.word	.L_x_36@srel
        /*012c*/ 	.word	.L_x_36@srel
        /*0130*/ 	.word	.L_x_35@srel
        /*0134*/ 	.word	.L_x_36@srel


	//----- nvinfo : EIATTR_CRS_STACK_SIZE
	.align		4
.L_71:
        /*0138*/ 	.byte	0x04, 0x1e
        /*013a*/ 	.short	(.L_73 - .L_72)
.L_72:
        /*013c*/ 	.word	0x00000000


	//----- nvinfo : EIATTR_CBANK_PARAM_SIZE
	.align		4
.L_73:
        /*0140*/ 	.byte	0x03, 0x19
        /*0142*/ 	.short	0x0058


	//----- nvinfo : EIATTR_PARAM_CBANK
	.align		4
        /*0144*/ 	.byte	0x04, 0x0a
        /*0146*/ 	.short	(.L_75 - .L_74)
	.align		4
.L_74:
        /*0148*/ 	.word	index@(.nv.constant0._Z10check_eachPA3_dS0_iS0_iPA3_iS0_S0_S0_S2_Pi)
        /*014c*/ 	.short	0x0380
        /*014e*/ 	.short	0x0058


	//----- nvinfo : EIATTR_SW_WAR
	.align		4
.L_75:
        /*0150*/ 	.byte	0x04, 0x36
        /*0152*/ 	.short	(.L_77 - .L_76)
.L_76:
        /*0154*/ 	.word	0x00000008
.L_77:


//--------------------- .nv.info._Z13check_segmentPA3_dPA3_iS0_iPi --------------------------
	.section	.nv.info._Z13check_segmentPA3_dPA3_iS0_iPi,"",@"SHT_CUDA_INFO"
	.sectionflags	@""
	.align	4


	//----- nvinfo : EIATTR_CUDA_API_VERSION
	.align		4
        /*0000*/ 	.byte	0x04, 0x37
        /*0002*/ 	.short	(.L_79 - .L_78)
.L_78:
        /*0004*/ 	.word	0x00000082


	//----- nvinfo : EIATTR_KPARAM_INFO
	.align		4
.L_79:
        /*0008*/ 	.byte	0x04, 0x17
        /*000a*/ 	.short	(.L_81 - .L_80)
.L_80:
        /*000c*/ 	.word	0x00000000
        /*0010*/ 	.short	0x0004
        /*0012*/ 	.short	0x0020
        /*0014*/ 	.byte	0x00, 0xf5, 0x21, 0x00


	//----- nvinfo : EIATTR_KPARAM_INFO
	.align		4
.L_81:
        /*0018*/ 	.byte	0x04, 0x17
        /*001a*/ 	.short	(.L_83 - .L_82)
.L_82:
        /*001c*/ 	.word	0x00000000
        /*0020*/ 	.short	0x0003
        /*0022*/ 	.short	0x0018
        /*0024*/ 	.byte	0x00, 0xf0, 0x11, 0x00


	//----- nvinfo : EIATTR_KPARAM_INFO
	.align		4
.L_83:
        /*0028*/ 	.byte	0x04, 0x17
        /*002a*/ 	.short	(.L_85 - .L_84)
.L_84:
        /*002c*/ 	.word	0x00000000
        /*0030*/ 	.short	0x0002
        /*0032*/ 	.short	0x0010
        /*0034*/ 	.byte	0x00, 0xf5, 0x21, 0x00


	//----- nvinfo : EIATTR_KPARAM_INFO
	.align		4
.L_85:
        /*0038*/ 	.byte	0x04, 0x17
        /*003a*/ 	.short	(.L_87 - .L_86)
.L_86:
        /*003c*/ 	.word	0x00000000
        /*0040*/ 	.short	0x0001
        /*0042*/ 	.short	0x0008
        /*0044*/ 	.byte	0x00, 0xf5, 0x21, 0x00


	//----- nvinfo : EIATTR_KPARAM_INFO
	.align		4
.L_87:
        /*0048*/ 	.byte	0x04, 0x17
        /*004a*/ 	.short	(.L_89 - .L_88)
.L_88:
        /*004c*/ 	.word	0x00000000
        /*0050*/ 	.short	0x0000
        /*0052*/ 	.short	0x0000
        /*0054*/ 	.byte	0x00, 0xf5, 0x21, 0x00


	//----- nvinfo : EIATTR_SPARSE_MMA_MASK
	.align		4
.L_89:
        /*0058*/ 	.byte	0x03, 0x50
        /*005a*/ 	.short	0x0000


	//----- nvinfo : EIATTR_MAXREG_COUNT
	.align		4
        /*005c*/ 	.byte	0x03, 0x1b
        /*005e*/ 	.short	0x00ff


	//----- nvinfo : EIATTR_MERCURY_ISA_VERSION
	.align		4
        /*0060*/ 	.byte	0x03, 0x5f
        /*0062*/ 	.short	0x0101


	//----- nvinfo : EIATTR_VRC_CTA_INIT_COUNT
	.align		4
        /*0064*/ 	.byte	0x02, 0x4a
	.zero		1
	.zero		1


	//----- nvinfo : EIATTR_EXIT_INSTR_OFFSETS
	.align		4
        /*0068*/ 	.byte	0x04, 0x1c
        /*006a*/ 	.short	(.L_91 - .L_90)


	//   ....[0]....
.L_90:
        /*006c*/ 	.word	0x000005b0


	//----- nvinfo : EIATTR_CRS_STACK_SIZE
	.align		4
.L_91:
        /*0070*/ 	.byte	0x04, 0x1e
        /*0072*/ 	.short	(.L_93 - .L_92)
.L_92:
        /*0074*/ 	.word	0x00000000


	//----- nvinfo : EIATTR_CBANK_PARAM_SIZE
	.align		4
.L_93:
        /*0078*/ 	.byte	0x03, 0x19
        /*007a*/ 	.short	0x0028


	//----- nvinfo : EIATTR_PARAM_CBANK
	.align		4
        /*007c*/ 	.byte	0x04, 0x0a
        /*007e*/ 	.short	(.L_95 - .L_94)
	.align		4
.L_94:
        /*0080*/ 	.word	index@(.nv.constant0._Z13check_segmentPA3_dPA3_iS0_iPi)
        /*0084*/ 	.short	0x0380
        /*0086*/ 	.short	0x0028


	//----- nvinfo : EIATTR_SW_WAR
	.align		4
.L_95:
        /*0088*/ 	.byte	0x04, 0x36
        /*008a*/ 	.short	(.L_97 - .L_96)
.L_96:
        /*008c*/ 	.word	0x00000008
.L_97:


//--------------------- .nv.callgraph             --------------------------
	.section	.nv.callgraph,"",@"SHT_CUDA_CALLGRAPH"
	.align	4
	.sectionentsize	8
	.align		4
        /*0000*/ 	.word	0x00000000
	.align		4
        /*0004*/ 	.word	0xffffffff
	.align		4
        /*0008*/ 	.word	index@(_Z10check_eachPA3_dS0_iS0_iPA3_iS0_S0_S0_S2_Pi)
	.align		4
        /*000c*/ 	.word	index@(vprintf)
	.align		4
        /*0010*/ 	.word	0x00000000
	.align		4
        /*0014*/ 	.word	0xfffffffe
	.align		4
        /*0018*/ 	.word	0x00000000
	.align		4
        /*001c*/ 	.word	0xfffffffd
	.align		4
        /*0020*/ 	.word	0x00000000
	.align		4
        /*0024*/ 	.word	0xfffffffc


//--------------------- .nv.constant4             --------------------------
	.section	.nv.constant4,"a",@progbits
	.align	8
	.align		8
.nv.constant4:
        /*0000*/ 	.dword	$str
	.align		8
        /*0008*/ 	.dword	$str$1
	.align		8
        /*0010*/ 	.dword	vprintf


//--------------------- .nv.constant2._Z10check_eachPA3_dS0_iS0_iPA3_iS0_S0_S0_S2_Pi --------------------------
	.section	.nv.constant2._Z10check_eachPA3_dS0_iS0_iPA3_iS0_S0_S0_S2_Pi,"a",@progbits
	.sectionflags	@""
	.align	4
.nv.constant2._Z10check_eachPA3_dS0_iS0_iPA3_iS0_S0_S0_S2_Pi:
        /*0000*/ 	.byte	0xd0, 0x10, 0x00, 0x00, 0xc0, 0x08, 0x00, 0x00, 0xc0, 0x18, 0x00, 0x00, 0xc0, 0x08, 0x00, 0x00
        /*0010*/ 	.byte	0x90, 0x1f, 0x00, 0x00, 0x50, 0x21, 0x00, 0x00, 0x50, 0x21, 0x00, 0x00, 0x50, 0x21, 0x00, 0x00
        /*0020*/ 	.byte	0x50, 0x21, 0x00, 0x00, 0x50, 0x21, 0x00, 0x00, 0x90, 0x1f, 0x00, 0x00, 0x50, 0x21, 0x00, 0x00


//--------------------- .text._Z3calPA3_dS0_S0_i  --------------------------
	.section	.text._Z3calPA3_dS0_S0_i,"ax",@progbits
	.align	128
        .global         _Z3calPA3_dS0_S0_i
        .type           _Z3calPA3_dS0_S0_i,@function
        .size           _Z3calPA3_dS0_S0_i,(.L_x_45 - _Z3calPA3_dS0_S0_i)
        .other          _Z3calPA3_dS0_S0_i,@"STO_CUDA_ENTRY STV_DEFAULT"
_Z3calPA3_dS0_S0_i:
.text._Z3calPA3_dS0_S0_i:
[----:B------:R-:W-:Y:S01]  /*0000*/  LDC R1, c[0x0][0x37c] ;  /* 0x0000df00ff017b82 */ /* 0x000fe20000000800 */
[----:B------:R-:W0:Y:S01]  /*0010*/  S2R R7, SR_CTAID.X ;  /* 0x0000000000077919 */ /* 0x000e220000002500 */
[----:B------:R-:W0:Y:S02]  /*0020*/  LDCU UR4, c[0x0][0x398] ;  /* 0x00007300ff0477ac */ /* 0x000e240008000800 */
[----:B0-----:R-:W-:-:S13]  /*0030*/  ISETP.GE.AND P0, PT, R7, UR4, PT ;  /* 0x0000000407007c0c */ /* 0x001fda000bf06270 */
[----:B------:R-:W-:Y:S05]  /*0040*/  @P0 EXIT ;  /* 0x000000000000094d */ /* 0x000fea0003800000 */
[----:B------:R-:W0:Y:S01]  /*0050*/  LDC.64 R2, c[0x0][0x390] ;  /* 0x0000e400ff027b82 */ /* 0x000e220000000a00 */
[----:B------:R-:W1:Y:S07]  /*0060*/  LDCU.64 UR4, c[0x0][0x358] ;  /* 0x00006b00ff0477ac */ /* 0x000e6e0008000a00 */
[----:B------:R-:W2:Y:S01]  /*0070*/  LDC.64 R4, c[0x0][0x380] ;  /* 0x0000e000ff047b82 */ /* 0x000ea20000000a00 */
[----:B0-----:R-:W-:-:S05]  /*0080*/  IMAD.WIDE.U32 R2, R7, 0x18, R2 ;  /* 0x0000001807027825 */ /* 0x001fca00078e0002 */
[----:B-1----:R-:W3:Y:S04]  /*0090*/  LDG.E.64 R8, desc[UR4][R2.64] ;  /* 0x0000000402087981 */ /* 0x002ee8000c1e1b00 */
[----:B--2---:R-:W3:Y:S01]  /*00a0*/  LDG.E.64 R6, desc[UR4][R4.64] ;  /* 0x0000000404067981 */ /* 0x004ee2000c1e1b00 */
[----:B------:R-:W0:Y:S01]  /*00b0*/  LDC.64 R10, c[0x0][0x388] ;  /* 0x0000e200ff0a7b82 */ /* 0x000e220000000a00 */
[----:B---3--:R-:W-:-:S14]  /*00c0*/  DSETP.GEU.AND P0, PT, R8, R6, PT ;  /* 0x000000060800722a */ /* 0x008fdc0003f0e000 */
[----:B------:R1:W-:Y:S04]  /*00d0*/  @!P0 STG.E.64 desc[UR4][R4.64], R8 ;  /* 0x0000000804008986 */ /* 0x0003e8000c101b04 */
[----:B0-----:R-:W2:Y:S04]  /*00e0*/  LDG.E.64 R6, desc[UR4][R10.64] ;  /* 0x000000040a067981 */ /* 0x001ea8000c1e1b00 */
[----:B-1----:R-:W2:Y:S02]  /*00f0*/  @!P0 LDG.E.64 R8, desc[UR4][R2.64] ;  /* 0x0000000402088981 */ /* 0x002ea4000c1e1b00 */
[----:B--2---:R-:W-:-:S14]  /*0100*/  DSETP.GT.AND P0, PT, R8, R6, PT ;  /* 0x000000060800722a */ /* 0x004fdc0003f04000 */
[----:B------:R-:W-:Y:S04]  /*0110*/  @P0 STG.E.64 desc[UR4][R10.64], R8 ;  /* 0x000000080a000986 */ /* 0x000fe8000c101b04 */
[----:B------:R-:W2:Y:S04]  /*0120*/  LDG.E.64 R12, desc[UR4][R2.64+0x8] ;  /* 0x00000804020c7981 */ /* 0x000ea8000c1e1b00 */
[----:B------:R-:W2:Y:S02]  /*0130*/  LDG.E.64 R6, desc[UR4][R4.64+0x18] ;  /* 0x0000180404067981 */ /* 0x000ea4000c1e1b00 */
[----:B--2---:R-:W-:-:S14]  /*0140*/  DSETP.GEU.AND P0, PT, R12, R6, PT ;  /* 0x000000060c00722a */ /* 0x004fdc0003f0e000 */
[----:B------:R0:W-:Y:S04]  /*0150*/  @!P0 STG.E.64 desc[UR4][R4.64+0x18], R12 ;  /* 0x0000180c04008986 */ /* 0x0001e8000c101b04 */
[----:B------:R-:W2:Y:S04]  /*0160*/  LDG.E.64 R6, desc[UR4][R10.64+0x18] ;  /* 0x000018040a067981 */ /* 0x000ea8000c1e1b00 */
[----:B0-----:R-:W2:Y:S02]  /*0170*/  @!P0 LDG.E.64 R12, desc[UR4][R2.64+0x8] ;  /* 0x00000804020c8981 */ /* 0x001ea4000c1e1b00 */
        /* <DEDUP_REMOVED lines=9> */
[----:B------:R-:W-:Y:S05]  /*0210*/  @!P0 EXIT ;  /* 0x000000000000894d */ /* 0x000fea0003800000 */
[----:B------:R-:W-:Y:S01]  /*0220*/  STG.E.64 desc[UR4][R10.64+0x30], R14 ;  /* 0x0000300e0a007986 */ /* 0x000fe2000c101b04 */
[----:B------:R-:W-:Y:S05]  /*0230*/  EXIT ;  /* 0x000000000000794d */ /* 0x000fea0003800000 */
.L_x_0:
[----:B------:R-:W-:-:S00]  /*0240*/  BRA `(.L_x_0) ;  /* 0xfffffffc00fc7947 */ /* 0x000fc0000383ffff */
[----:B------:R-:W-:-:S00]  /*0250*/  NOP ;  /* 0x0000000000007918 */ /* 0x000fc00000000000 */
        /* <DEDUP_REMOVED lines=10> */
.L_x_45:


//--------------------- .text._Z10check_eachPA3_dS0_iS0_iPA3_iS0_S0_S0_S2_Pi --------------------------
	.section	.text._Z10check_eachPA3_dS0_iS0_iPA3_iS0_S0_S0_S2_Pi,"ax",@progbits
	.align	128
        .global         _Z10check_eachPA3_dS0_iS0_iPA3_iS0_S0_S0_S2_Pi
        .type           _Z10check_eachPA3_dS0_iS0_iPA3_iS0_S0_S0_S2_Pi,@function
        .size           _Z10check_eachPA3_dS0_iS0_iPA3_iS0_S0_S0_S2_Pi,(.L_x_43 - _Z10check_eachPA3_dS0_iS0_iPA3_iS0_S0_S0_S2_Pi)
        .other          _Z10check_eachPA3_dS0_iS0_iPA3_iS0_S0_S0_S2_Pi,@"STO_CUDA_ENTRY STV_DEFAULT"
_Z10check_eachPA3_dS0_iS0_iPA3_iS0_S0_S0_S2_Pi:
.text._Z10check_eachPA3_dS0_iS0_iPA3_iS0_S0_S0_S2_Pi:
[----:B------:R-:W0:Y:S08]  /*0000*/  LDC R1, c[0x0][0x37c] ;  /* 0x0000df00ff017b82 */ /* 0x000e300000000800 */
[----:B------:R-:W1:Y:S01]  /*0010*/  S2UR UR5, SR_CgaCtaId ;  /* 0x00000000000579c3 */ /* 0x000e620000008800 */
[----:B------:R-:W2:Y:S01]  /*0020*/  S2R R16, SR_CTAID.X ;  /* 0x0000000000107919 */ /* 0x000ea20000002500 */
[----:B------:R-:W-:Y:S01]  /*0030*/  UMOV UR4, 0x400 ;  /* 0x0000040000047882 */ /* 0x000fe20000000000 */
[----:B------:R-:W3:Y:S01]  /*0040*/  LDCU.64 UR36, c[0x0][0x358] ;  /* 0x00006b00ff2477ac */ /* 0x000ee20008000a00 */
[----:B0-----:R-:W-:-:S04]  /*0050*/  VIADD R1, R1, 0xffffff98 ;  /* 0xffffff9801017836 */ /* 0x001fc80000000000 */
[----:B------:R-:W2:Y:S08]  /*0060*/  LDC.64 R2, c[0x0][0x3a8] ;  /* 0x0000ea00ff027b82 */ /* 0x000eb00000000a00 */
[----:B------:R-:W0:Y:S01]  /*0070*/  LDC.64 R6, c[0x0][0x3b0] ;  /* 0x0000ec00ff067b82 */ /* 0x000e220000000a00 */
[----:B-1----:R-:W-:-:S09]  /*0080*/  ULEA UR4, UR5, UR4, 0x18 ;  /* 0x0000000405047291 */ /* 0x002fd2000f8ec0ff */
[----:B------:R-:W-:Y:S01]  /*0090*/  STS.U8 [UR4], RZ ;  /* 0x000000ffff007988 */ /* 0x000fe20008000004 */
[----:B--2---:R-:W-:Y:S01]  /*00a0*/  IMAD.WIDE.U32 R2, R16, 0xc, R2 ;  /* 0x0000000c10027825 */ /* 0x004fe200078e0002 */
[----:B------:R-:W-:Y:S06]  /*00b0*/  BAR.SYNC.DEFER_BLOCKING 0x0 ;  /* 0x0000000000007b1d */ /* 0x000fec0000010000 */
[----:B---3--:R-:W0:Y:S04]  /*00c0*/  LDG.E R9, desc[UR36][R2.64] ;  /* 0x0000002402097981 */ /* 0x008e28000c1e1900 */
[----:B------:R-:W2:Y:S04]  /*00d0*/  LDG.E R39, desc[UR36][R2.64+0x4] ;  /* 0x0000042402277981 */ /* 0x000ea8000c1e1900 */
[----:B------:R-:W3:Y:S01]  /*00e0*/  LDG.E R5, desc[UR36][R2.64+0x8] ;  /* 0x0000082402057981 */ /* 0x000ee2000c1e1900 */
[----:B------:R-:W1:Y:S08]  /*00f0*/  LDC.64 R48, c[0x0][0x3c0] ;  /* 0x0000f000ff307b82 */ /* 0x000e700000000a00 */
[----:B------:R-:W4:Y:S01]  /*0100*/  LDC.64 R50, c[0x0][0x3b8] ;  /* 0x0000ee00ff327b82 */ /* 0x000f220000000a00 */
[----:B-1----:R-:W5:Y:S04]  /*0110*/  LDG.E.64 R24, desc[UR36][R48.64+0x8] ;  /* 0x0000082430187981 */ /* 0x002f68000c1e1b00 */
[----:B------:R-:W5:Y:S04]  /*0120*/  LDG.E.64 R20, desc[UR36][R48.64+0x10] ;  /* 0x0000102430147981 */ /* 0x000f68000c1e1b00 */
[----:B----4-:R-:W4:Y:S04]  /*0130*/  LDG.E.64 R2, desc[UR36][R50.64] ;  /* 0x0000002432027981 */ /* 0x010f28000c1e1b00 */
[----:B------:R-:W5:Y:S04]  /*0140*/  LDG.E.64 R22, desc[UR36][R50.64+0x8] ;  /* 0x0000082432167981 */ /* 0x000f68000c1e1b00 */
[----:B------:R-:W5:Y:S01]  /*0150*/  LDG.E.64 R18, desc[UR36][R50.64+0x10] ;  /* 0x0000102432127981 */ /* 0x000f62000c1e1b00 */
[----:B0-----:R-:W-:-:S04]  /*0160*/  IMAD.WIDE R8, R9, 0x18, R6 ;  /* 0x0000001809087825 */ /* 0x001fc800078e0206 */
[--C-:B--2---:R-:W-:Y:S01]  /*0170*/  IMAD.WIDE R38, R39, 0x18, R6.reuse ;  /* 0x0000001827267825 */ /* 0x104fe200078e0206 */
[----:B------:R-:W2:Y:S03]  /*0180*/  LDG.E.64 R26, desc[UR36][R8.64+0x10] ;  /* 0x00001024081a7981 */ /* 0x000ea6000c1e1b00 */
[----:B---3--:R-:W-:Y:S01]  /*0190*/  IMAD.WIDE R6, R5, 0x18, R6 ;  /* 0x0000001805067825 */ /* 0x008fe200078e0206 */
[----:B------:R-:W3:Y:S04]  /*01a0*/  LDG.E.64 R14, desc[UR36][R8.64+0x8] ;  /* 0x00000824080e7981 */ /* 0x000ee8000c1e1b00 */
[----:B------:R-:W2:Y:S04]  /*01b0*/  LDG.E.64 R32, desc[UR36][R38.64+0x10] ;  /* 0x0000102426207981 */ /* 0x000ea8000c1e1b00 */
[----:B------:R-:W3:Y:S04]  /*01c0*/  LDG.E.64 R12, desc[UR36][R6.64+0x8] ;  /* 0x00000824060c7981 */ /* 0x000ee8000c1e1b00 */
[----:B------:R3:W4:Y:S04]  /*01d0*/  LDG.E.64 R36, desc[UR36][R8.64] ;  /* 0x0000002408247981 */ /* 0x000728000c1e1b00 */
[----:B------:R-:W5:Y:S04]  /*01e0*/  LDG.E.64 R34, desc[UR36][R38.64+0x8] ;  /* 0x0000082426227981 */ /* 0x000f68000c1e1b00 */
[----:B------:R-:W4:Y:S04]  /*01f0*/  LDG.E.64 R10, desc[UR36][R38.64] ;  /* 0x00000024260a7981 */ /* 0x000f28000c1e1b00 */
[----:B------:R-:W4:Y:S04]  /*0200*/  LDG.E.64 R30, desc[UR36][R6.64+0x10] ;  /* 0x00001024061e7981 */ /* 0x000f28000c1e1b00 */
[----:B------:R-:W4:Y:S04]  /*0210*/  LDG.E.64 R4, desc[UR36][R48.64] ;  /* 0x0000002430047981 */ /* 0x000f28000c1e1b00 */
[----:B------:R0:W4:Y:S01]  /*0220*/  LDG.E.64 R28, desc[UR36][R6.64] ;  /* 0x00000024061c7981 */ /* 0x000122000c1e1b00 */
[----:B------:R-:W-:Y:S01]  /*0230*/  IMAD.MOV.U32 R0, RZ, RZ, RZ ;  /* 0x000000ffff007224 */ /* 0x000fe200078e00ff */
[----:B------:R-:W1:Y:S01]  /*0240*/  LDCU UR38, c[0x0][0x2fc] ;  /* 0x00005f80ff2677ac */ /* 0x000e620008000800 */
[----:B------:R-:W-:Y:S01]  /*0250*/  R2UR UR22, R1 ;  /* 0x00000000011672ca */ /* 0x000fe200000e0000 */
[----:B--2---:R-:W-:-:S02]  /*0260*/  DADD R42, -R26, R32 ;  /* 0x000000001a2a7229 */ /* 0x004fc40000000120 */
[----:B---3--:R-:W-:Y:S02]  /*0270*/  DADD R8, -R14, R12 ;  /* 0x000000000e087229 */ /* 0x008fe4000000010c */
[----:B-----5:R-:W-:-:S06]  /*0280*/  DADD R40, R34, -R14 ;  /* 0x0000000022287229 */ /* 0x020fcc000000080e */
[----:B------:R-:W-:Y:S02]  /*0290*/  DMUL R44, R42, R8 ;  /* 0x000000082a2c7228 */ /* 0x000fe40000000000 */
[----:B----4-:R-:W-:Y:S02]  /*02a0*/  DADD R46, R10, -R36 ;  /* 0x000000000a2e7229 */ /* 0x010fe40000000824 */
[----:B------:R-:W-:-:S06]  /*02b0*/  DADD R38, R30, -R26 ;  /* 0x000000001e267229 */ /* 0x000fcc000000081a */
[----:B------:R-:W-:Y:S02]  /*02c0*/  DMUL R8, R8, R46 ;  /* 0x0000002e08087228 */ /* 0x000fe40000000000 */
[----:B------:R-:W-:Y:S02]  /*02d0*/  DADD R46, -R26, R12 ;  /* 0x000000001a2e7229 */ /* 0x000fe4000000010c */
[----:B0-----:R-:W-:Y:S02]  /*02e0*/  DFMA R6, R38, R40, -R44 ;  /* 0x000000282606722b */ /* 0x001fe4000000082c */
[----:B------:R-:W-:-:S04]  /*02f0*/  DADD R44, -R4, R2 ;  /* 0x00000000042c7229 */ /* 0x000fc80000000102 */
[----:B------:R-:W-:Y:S02]  /*0300*/  DFMA R38, R42, R46, -R8 ;  /* 0x0000002e2a26722b */ /* 0x000fe40000000808 */
[----:B------:R-:W-:Y:S02]  /*0310*/  DSETP.MAX.AND P0, P1, RZ, |R6|, PT ;  /* 0x40000006ff00722a */ /* 0x000fe4000390f000 */
[----:B------:R-:W-:Y:S02]  /*0320*/  DADD R42, -R36, R28 ;  /* 0x00000000242a7229 */ /* 0x000fe4000000011c */
[----:B------:R-:W-:Y:S02]  /*0330*/  DADD R46, -R24, R22 ;  /* 0x00000000182e7229 */ /* 0x000fe40000000116 */
[----:B------:R-:W-:Y:S01]  /*0340*/  DFMA R44, R6, R44, RZ ;  /* 0x0000002c062c722b */ /* 0x000fe200000000ff */
[----:B------:R-:W-:-:S03]  /*0350*/  IMAD.MOV.U32 R17, RZ, RZ, R7 ;  /* 0x000000ffff117224 */ /* 0x000fc600078e0007 */
[----:B------:R-:W-:Y:S01]  /*0360*/  DFMA R40, -R40, R42, R8 ;  /* 0x0000002a2828722b */ /* 0x000fe20000000108 */
[----:B------:R-:W-:-:S03]  /*0370*/  IMAD.MOV.U32 R43, RZ, RZ, R6 ;  /* 0x000000ffff2b7224 */ /* 0x000fc600078e0006 */
[----:B------:R-:W-:Y:S01]  /*0380*/  DFMA R8, R38, R46, R44 ;  /* 0x0000002e2608722b */ /* 0x000fe2000000002c */
[----:B------:R-:W-:Y:S01]  /*0390*/  FSEL R49, R0, |R17|, P0 ;  /* 0x4000001100317208 */ /* 0x000fe20000000000 */
[C---:B------:R-:W-:Y:S01]  /*03a0*/  DFMA R44, R6.reuse, R36, RZ ;  /* 0x00000024062c722b */ /* 0x040fe200000000ff */
[----:B------:R-:W-:Y:S01]  /*03b0*/  IMAD.MOV.U32 R42, RZ, RZ, RZ ;  /* 0x000000ffff2a7224 */ /* 0x000fe200078e00ff */
[----:B------:R-:W-:Y:S01]  /*03c0*/  DFMA R6, R6, R4, RZ ;  /* 0x000000040606722b */ /* 0x000fe200000000ff */
[----:B------:R-:W-:Y:S01]  /*03d0*/  @P1 LOP3.LUT R49, R17, 0x80000, RZ, 0xfc, !PT ;  /* 0x0008000011311812 */ /* 0x000fe200078efcff */
[----:B------:R-:W-:Y:S02]  /*03e0*/  DADD R46, -R20, R18 ;  /* 0x00000000142e7229 */ /* 0x000fe40000000112 */
[----:B------:R-:W-:Y:S02]  /*03f0*/  SEL R42, R42, R43, P0 ;  /* 0x0000002b2a2a7207 */ /* 0x000fe40000000000 */
[----:B------:R-:W-:Y:S01]  /*0400*/  IMAD.MOV.U32 R43, RZ, RZ, R49 ;  /* 0x000000ffff2b7224 */ /* 0x000fe200078e0031 */
[----:B------:R-:W-:-:S02]  /*0410*/  DFMA R44, R14, R38, R44 ;  /* 0x000000260e2c722b */ /* 0x000fc4000000002c */
[----:B------:R-:W-:Y:S02]  /*0420*/  DFMA R6, R38, R24, R6 ;  /* 0x000000182606722b */ /* 0x000fe40000000006 */
[----:B------:R-:W-:Y:S02]  /*0430*/  DFMA R46, R40, R46, R8 ;  /* 0x0000002e282e722b */ /* 0x000fe40000000008 */
[----:B------:R-:W-:Y:S02]  /*0440*/  DSETP.GT.AND P0, PT, |R38|, R42, PT ;  /* 0x0000002a2600722a */ /* 0x000fe40003f04200 */
[----:B------:R-:W-:Y:S02]  /*0450*/  DFMA R44, R26, R40, R44 ;  /* 0x000000281a2c722b */ /* 0x000fe4000000002c */
[----:B------:R-:W-:Y:S02]  /*0460*/  DFMA R6, R40, R20, R6 ;  /* 0x000000142806722b */ /* 0x000fe40000000006 */
[----:B------:R-:W-:-:S02]  /*0470*/  DADD R8, -RZ, |R38| ;  /* 0x00000000ff087229 */ /* 0x000fc40000000526 */
[----:B------:R-:W-:Y:S02]  /*0480*/  R2UR UR16, R46 ;  /* 0x000000002e1072ca */ /* 0x000fe400000e0000 */
[----:B------:R-:W-:Y:S02]  /*0490*/  R2UR UR17, R47 ;  /* 0x000000002f1172ca */ /* 0x000fe400000e0000 */
[----:B------:R-:W-:Y:S02]  /*04a0*/  DADD R6, R44, -R6 ;  /* 0x000000002c067229 */ /* 0x000fe40000000806 */
[----:B------:R-:W-:Y:S01]  /*04b0*/  VOTEU.ANY UP0, P0 ;  /* 0x0000000000ff7886 */ /* 0x000fe20000000100 */
[----:B------:R-:W-:-:S04]  /*04c0*/  PLOP3.LUT P0, PT, PT, PT, UP0, 0x80, 0x8 ;  /* 0x000000000008781c */ /* 0x000fc80003f0f008 */
[----:B------:R-:W-:Y:S02]  /*04d0*/  FSEL R44, R8, R42, P0 ;  /* 0x0000002a082c7208 */ /* 0x000fe40000000000 */
[----:B------:R-:W-:Y:S02]  /*04e0*/  FSEL R45, R9, R43, P0 ;  /* 0x0000002b092d7208 */ /* 0x000fe40000000000 */
[----:B------:R-:W-:Y:S01]  /*04f0*/  R2UR UR6, R6 ;  /* 0x00000000060672ca */ /* 0x000fe200000e0000 */
[----:B------:R-:W-:Y:S01]  /*0500*/  DSETP.NEU.AND P0, PT, RZ, UR16, PT ;  /* 0x00000010ff007e2a */ /* 0x000fe2000bf0d000 */
[----:B------:R-:W0:Y:S01]  /*0510*/  LDC R6, c[0x0][0x2f8] ;  /* 0x0000be00ff067b82 */ /* 0x000e220000000800 */
[----:B------:R-:W-:Y:S01]  /*0520*/  R2UR UR7, R7 ;  /* 0x00000000070772ca */ /* 0x000fe200000e0000 */
[----:B------:R-:W-:Y:S01]  /*0530*/  DSETP.GT.AND P2, PT, |R40|, R44, PT ;  /* 0x0000002c2800722a */ /* 0x000fe20003f44200 */
[----:B------:R-:W-:-:S11]  /*0540*/  USEL UR4, URZ, 0x1, !UP0 ;  /* 0x00000001ff047887 */ /* 0x000fd6000c000000 */
[----:B------:R-:W-:Y:S02]  /*0550*/  @!P0 DSETP.NEU.AND P1, PT, RZ, UR6, PT ;  /* 0x00000006ff008e2a */ /* 0x000fe4000bf2d000 */
[----:B------:R-:W-:Y:S01]  /*0560*/  VOTEU.ANY UP0, P2 ;  /* 0x0000000000ff7886 */ /* 0x000fe20001000100 */
[----:B------:R-:W-:-:S03]  /*0570*/  USEL UR12, UR4, 0x2, !UP0 ;  /* 0x00000002040c7887 */ /* 0x000fc6000c000000 */
[----:B------:R-:W-:Y:S01]  /*0580*/  @!P0 SEL R0, RZ, 0x5, P1 ;  /* 0x00000005ff008807 */ /* 0x000fe20000800000 */
[----:B-1----:R-:W-:Y:S08]  /*0590*/  @!P0 BRA `(.L_x_1) ;  /* 0x00000000008c8947 */ /* 0x002ff00003800000 */
[----:B------:R-:W1:Y:S01]  /*05a0*/  MUFU.RCP64H R9, UR17 ;  /* 0x0000001100097d08 */ /* 0x000e620008001800 */
[----:B------:R-:W-:Y:S02]  /*05b0*/  IMAD.U32 R46, RZ, RZ, UR16 ;  /* 0x00000010ff2e7e24 */ /* 0x000fe4000f8e00ff */
[----:B------:R-:W-:Y:S02]  /*05c0*/  IMAD.U32 R47, RZ, RZ, UR17 ;  /* 0x00000011ff2f7e24 */ /* 0x000fe4000f8e00ff */
[----:B------:R-:W-:Y:S02]  /*05d0*/  IMAD.MOV.U32 R8, RZ, RZ, 0x1 ;  /* 0x00000001ff087424 */ /* 0x000fe400078e00ff */
[----:B------:R-:W-:Y:S02]  /*05e0*/  IMAD.U32 R48, RZ, RZ, UR16 ;  /* 0x00000010ff307e24 */ /* 0x000fe4000f8e00ff */
[----:B------:R-:W-:Y:S02]  /*05f0*/  IMAD.U32 R49, RZ, RZ, UR17 ;  /* 0x00000011ff317e24 */ /* 0x000fe4000f8e00ff */
[----:B------:R-:W-:-:S05]  /*0600*/  IMAD.U32 R7, RZ, RZ, UR7 ;  /* 0x00000007ff077e24 */ /* 0x000fca000f8e00ff */
[----:B------:R-:W-:Y:S01]  /*0610*/  FSETP.GEU.AND P1, PT, |R7|, 6.5827683646048100446e-37, PT ;  /* 0x036000000700780b */ /* 0x000fe20003f2e200 */
[----:B-1----:R-:W-:-:S08]  /*0620*/  DFMA R46, R8, -R46, 1 ;  /* 0x3ff00000082e742b */ /* 0x002fd0000000082e */
[----:B------:R-:W-:-:S08]  /*0630*/  DFMA R46, R46, R46, R46 ;  /* 0x0000002e2e2e722b */ /* 0x000fd0000000002e */
[----:B------:R-:W-:Y:S01]  /*0640*/  DFMA R46, R8, R46, R8 ;  /* 0x0000002e082e722b */ /* 0x000fe20000000008 */
[----:B------:R-:W-:Y:S02]  /*0650*/  IMAD.U32 R8, RZ, RZ, UR16 ;  /* 0x00000010ff087e24 */ /* 0x000fe4000f8e00ff */
[----:B------:R-:W-:-:S06]  /*0660*/  IMAD.U32 R9, RZ, RZ, UR17 ;  /* 0x00000011ff097e24 */ /* 0x000fcc000f8e00ff */
[----:B------:R-:W-:-:S08]  /*0670*/  DFMA R8, R46, -R8, 1 ;  /* 0x3ff000002e08742b */ /* 0x000fd00000000808 */
[----:B------:R-:W-:-:S08]  /*0680*/  DFMA R8, R46, R8, R46 ;  /* 0x000000082e08722b */ /* 0x000fd0000000002e */
[----:B------:R-:W-:-:S08]  /*0690*/  DMUL R46, R8, UR6 ;  /* 0x00000006082e7c28 */ /* 0x000fd00008000000 */
[----:B------:R-:W-:-:S08]  /*06a0*/  DFMA R48, R46, -R48, UR6 ;  /* 0x000000062e307e2b */ /* 0x000fd00008000830 */
[----:B------:R-:W-:-:S10]  /*06b0*/  DFMA R8, R8, R48, R46 ;  /* 0x000000300808722b */ /* 0x000fd4000000002e */
[----:B------:R-:W-:-:S05]  /*06c0*/  FFMA R0, RZ, UR17, R9 ;  /* 0x00000011ff007c23 */ /* 0x000fca0008000009 */
[----:B------:R-:W-:-:S13]  /*06d0*/  FSETP.GT.AND P0, PT, |R0|, 1.469367938527859385e-39, PT ;  /* 0x001000000000780b */ /* 0x000fda0003f04200 */
[----:B------:R-:W-:Y:S05]  /*06e0*/  @P0 BRA P1, `(.L_x_2) ;  /* 0x0000000000100947 */ /* 0x000fea0000800000 */
[----:B------:R-:W-:-:S07]  /*06f0*/  MOV R0, 0x710 ;  /* 0x0000071000007802 */ /* 0x000fce0000000f00 */
[----:B0-----:R-:W-:Y:S05]  /*0700*/  CALL.REL.NOINC `($__internal_0_$__cuda_sm20_div_rn_f64_full) ;  /* 0x0000001800a87944 */ /* 0x001fea0003c00000 */
[----:B------:R-:W-:Y:S02]  /*0710*/  IMAD.U32 R8, RZ, RZ, UR4 ;  /* 0x00000004ff087e24 */ /* 0x000fe4000f8e00ff */
[----:B------:R-:W-:-:S07]  /*0720*/  IMAD.U32 R9, RZ, RZ, UR5 ;  /* 0x00000005ff097e24 */ /* 0x000fce000f8e00ff */
.L_x_2:
[C---:B------:R-:W-:Y:S01]  /*0730*/  DSETP.GEU.AND P0, PT, R8.reuse, 1, PT ;  /* 0x3ff000000800742a */ /* 0x040fe20003f0e000 */
[----:B------:R-:W-:Y:S01]  /*0740*/  IMAD.MOV.U32 R0, RZ, RZ, 0x9 ;  /* 0x00000009ff007424 */ /* 0x000fe200078e00ff */
[----:B------:R-:W-:-:S14]  /*0750*/  DSETP.GT.AND P1, PT, R8, RZ, PT ;  /* 0x000000ff0800722a */ /* 0x000fdc0003f24000 */
[----:B------:R-:W-:Y:S05]  /*0760*/  @!P0 BRA P1, `(.L_x_1) ;  /* 0x0000000000188947 */ /* 0x000fea0000800000 */
[----:B------:R-:W-:Y:S01]  /*0770*/  DSETP.NEU.AND P1, PT, RZ, UR6, PT ;  /* 0x00000006ff007e2a */ /* 0x000fe2000bf2d000 */
[----:B------:R-:W-:Y:S02]  /*0780*/  IMAD.U32 R8, RZ, RZ, UR6 ;  /* 0x00000006ff087e24 */ /* 0x000fe4000f8e00ff */
[----:B------:R-:W-:Y:S02]  /*0790*/  IMAD.U32 R9, RZ, RZ, UR7 ;  /* 0x00000007ff097e24 */ /* 0x000fe4000f8e00ff */
[----:B------:R-:W-:-:S09]  /*07a0*/  IMAD.MOV.U32 R0, RZ, RZ, 0x6 ;  /* 0x00000006ff007424 */ /* 0x000fd200078e00ff */
[----:B------:R-:W-:-:S06]  /*07b0*/  @P1 DSETP.NEU.AND P0, PT, R8, UR16, PT ;  /* 0x0000001008001e2a */ /* 0x000fcc000bf0d000 */
[----:B------:R-:W-:-:S08]  /*07c0*/  @P1 SEL R0, RZ, 0x7, P0 ;  /* 0x00000007ff001807 */ /* 0x000fd00000000000 */
.L_x_1:
[----:B------:R-:W1:Y:S02]  /*07d0*/  LDCU UR4, c[0x0][0x3a0] ;  /* 0x00007400ff0477ac */ /* 0x000e640008000800 */
[----:B-1----:R-:W-:-:S13]  /*07e0*/  ISETP.GE.AND P0, PT, R16, UR4, PT ;  /* 0x0000000410007c0c */ /* 0x002fda000bf06270 */
[----:B------:R-:W-:Y:S05]  /*07f0*/  @P0 EXIT ;  /* 0x000000000000094d */ /* 0x000fea0003800000 */
[----:B------:R-:W1:Y:S01]  /*0800*/  S2UR UR5, SR_CgaCtaId ;  /* 0x00000000000579c3 */ /* 0x000e620000008800 */
[----:B------:R-:W-:Y:S02]  /*0810*/  UMOV UR4, 0x400 ;  /* 0x0000040000047882 */ /* 0x000fe40000000000 */
[----:B-1----:R-:W-:-:S09]  /*0820*/  ULEA UR4, UR5, UR4, 0x18 ;  /* 0x0000000405047291 */ /* 0x002fd2000f8ec0ff */
[----:B------:R-:W1:Y:S02]  /*0830*/  LDS.U8 R7, [UR4] ;  /* 0x00000004ff077984 */ /* 0x000e640008000000 */
[----:B-1----:R-:W-:-:S13]  /*0840*/  ISETP.NE.AND P0, PT, R7, RZ, PT ;  /* 0x000000ff0700720c */ /* 0x002fda0003f05270 */
[----:B------:R-:W-:Y:S05]  /*0850*/  @P0 BRA `(.L_x_3) ;  /* 0x00000014007c0947 */ /* 0x000fea0003800000 */
[----:B------:R-:W-:-:S05]  /*0860*/  IMAD.MOV.U32 R7, RZ, RZ, -0x7 ;  /* 0xfffffff9ff077424 */ /* 0x000fca00078e00ff */
[----:B------:R-:W-:-:S05]  /*0870*/  VIADDMNMX.U32 R7, R0, R7, 0x3, PT ;  /* 0x0000000300077446 */ /* 0x000fca0003800007 */
[----:B------:R-:W-:-:S04]  /*0880*/  IMAD.SHL.U32 R7, R7, 0x4, RZ ;  /* 0x0000000407077824 */ /* 0x000fc800078e00ff */
[----:B------:R-:W1:Y:S02]  /*0890*/  LDC R8, c[0x2][R7] ;  /* 0x0080000007087b82 */ /* 0x000e640000000800 */
[----:B-1----:R-:W-:-:S04]  /*08a0*/  SHF.R.S32.HI R9, RZ, 0x1f, R8 ;  /* 0x0000001fff097819 */ /* 0x002fc80000011408 */
.L_x_29:
[----:B------:R-:W-:Y:S05]  /*08b0*/  BRX R8 -0x8c0                                                       (*"BRANCH_TARGETS .L_x_30,.L_x_31,.L_x_32"*) ;  /* 0xfffffff408d07949 */ /* 0x000fea000383ffff */
.L_x_31:
[----:B------:R-:W-:-:S13]  /*08c0*/  ISETP.NE.AND P0, PT, R0, 0x6, PT ;  /* 0x000000060000780c */ /* 0x000fda0003f05270 */
[----:B------:R-:W-:Y:S05]  /*08d0*/  @P0 BRA `(.L_x_3) ;  /* 0x00000014005c0947 */ /* 0x000fea0003800000 */
[----:B------:R-:W-:Y:S01]  /*08e0*/  DSETP.GT.AND P0, PT, |R38|, R42, PT ;  /* 0x0000002a2600722a */ /* 0x000fe20003f04200 */
[----:B------:R-:W-:Y:S01]  /*08f0*/  ISETP.NE.AND P1, PT, RZ, UR12, PT ;  /* 0x0000000cff007c0c */ /* 0x000fe2000bf25270 */
[----:B------:R-:W-:-:S04]  /*0900*/  DSETP.GT.AND P2, PT, |R40|, R44, PT ;  /* 0x0000002c2800722a */ /* 0x000fc80003f44200 */
[----:B------:R-:W-:-:S08]  /*0910*/  DSETP.LEU.AND P0, PT, |R40|, R44, P0 ;  /* 0x0000002c2800722a */ /* 0x000fd0000070b200 */
[----:B------:R-:W1:Y:S08]  /*0920*/  @P1 LDC.64 R2, c[0x0][0x3a8] ;  /* 0x0000ea00ff021b82 */ /* 0x000e700000000a00 */
[----:B------:R-:W2:Y:S08]  /*0930*/  @!P0 LDC.64 R18, c[0x0][0x3a8] ;  /* 0x0000ea00ff128b82 */ /* 0x000eb00000000a00 */
[----:B------:R-:W3:Y:S01]  /*0940*/  @!P2 LDC.64 R28, c[0x0][0x3a8] ;  /* 0x0000ea00ff1cab82 */ /* 0x000ee20000000a00 */
[----:B-1----:R-:W4:Y:S07]  /*0950*/  @P1 LDG.E R15, desc[UR36][R2.64] ;  /* 0x00000024020f1981 */ /* 0x002f2e000c1e1900 */
[----:B------:R-:W4:Y:S01]  /*0960*/  @P1 LDC.64 R10, c[0x0][0x3b0] ;  /* 0x0000ec00ff0a1b82 */ /* 0x000f220000000a00 */
[----:B------:R-:W5:Y:S04]  /*0970*/  @P1 LDG.E R9, desc[UR36][R2.64+0x4] ;  /* 0x0000042402091981 */ /* 0x000f68000c1e1900 */
[----:B------:R-:W5:Y:S03]  /*0980*/  @P1 LDG.E R7, desc[UR36][R2.64+0x8] ;  /* 0x0000082402071981 */ /* 0x000f66000c1e1900 */
[----:B------:R-:W1:Y:S01]  /*0990*/  @!P0 LDC.64 R22, c[0x0][0x3b0] ;  /* 0x0000ec00ff168b82 */ /* 0x000e620000000a00 */
[----:B--2---:R-:W1:Y:S04]  /*09a0*/  @!P0 LDG.E R17, desc[UR36][R18.64+0xc] ;  /* 0x00000c2412118981 */ /* 0x004e68000c1e1900 */
[----:B------:R-:W2:Y:S03]  /*09b0*/  @!P0 LDG.E R27, desc[UR36][R18.64+0x10] ;  /* 0x00001024121b8981 */ /* 0x000ea6000c1e1900 */
[----:B------:R-:W0:Y:S01]  /*09c0*/  @!P2 LDC.64 R12, c[0x0][0x3b0] ;  /* 0x0000ec00ff0cab82 */ /* 0x000e220000000a00 */
[----:B------:R2:W2:Y:S04]  /*09d0*/  @!P0 LDG.E R31, desc[UR36][R18.64+0x14] ;  /* 0x00001424121f8981 */ /* 0x0004a8000c1e1900 */
[----:B---3--:R-:W0:Y:S04]  /*09e0*/  @!P2 LDG.E R33, desc[UR36][R28.64+0x18] ;  /* 0x000018241c21a981 */ /* 0x008e28000c1e1900 */
[----:B------:R-:W3:Y:S04]  /*09f0*/  @!P2 LDG.E R35, desc[UR36][R28.64+0x1c] ;  /* 0x00001c241c23a981 */ /* 0x000ee8000c1e1900 */
[----:B------:R3:W3:Y:S01]  /*0a00*/  @!P2 LDG.E R37, desc[UR36][R28.64+0x20] ;  /* 0x000020241c25a981 */ /* 0x0006e2000c1e1900 */
[----:B----4-:R-:W-:-:S04]  /*0a10*/  @P1 IMAD.WIDE R14, R15, 0x18, R10 ;  /* 0x000000180f0e1825 */ /* 0x010fc800078e020a */
[--C-:B-----5:R-:W-:Y:S01]  /*0a20*/  @P1 IMAD.WIDE R8, R9, 0x18, R10.reuse ;  /* 0x0000001809081825 */ /* 0x120fe200078e020a */
[----:B------:R-:W4:Y:S03]  /*0a30*/  @P1 LDG.E.64 R2, desc[UR36][R14.64] ;  /* 0x000000240e021981 */ /* 0x000f26000c1e1b00 */
[----:B------:R-:W-:Y:S02]  /*0a40*/  @P1 IMAD.WIDE R10, R7, 0x18, R10 ;  /* 0x00000018070a1825 */ /* 0x000fe400078e020a */
[----:B------:R-:W5:Y:S02]  /*0a50*/  @P1 LDG.E.64 R8, desc[UR36][R8.64] ;  /* 0x0000002408081981 */ /* 0x000f64000c1e1b00 */
[--C-:B-1----:R-:W-:Y:S02]  /*0a60*/  @!P0 IMAD.WIDE R16, R17, 0x18, R22.reuse ;  /* 0x0000001811108825 */ /* 0x102fe400078e0216 */
[----:B------:R-:W5:Y:S02]  /*0a70*/  @P1 LDG.E.64 R10, desc[UR36][R10.64] ;  /* 0x000000240a0a1981 */ /* 0x000f64000c1e1b00 */
[----:B--2---:R-:W-:-:S02]  /*0a80*/  @!P0 IMAD.WIDE R18, R27, 0x18, R22 ;  /* 0x000000181b128825 */ /* 0x004fc400078e0216 */
[----:B------:R-:W2:Y:S02]  /*0a90*/  @!P0 LDG.E.64 R16, desc[UR36][R16.64+0x8] ;  /* 0x0000082410108981 */ /* 0x000ea4000c1e1b00 */
[----:B------:R-:W-:Y:S02]  /*0aa0*/  @!P0 IMAD.WIDE R22, R31, 0x18, R22 ;  /* 0x000000181f168825 */ /* 0x000fe400078e0216 */
[----:B------:R-:W2:Y:S02]  /*0ab0*/  @!P0 LDG.E.64 R18, desc[UR36][R18.64+0x8] ;  /* 0x0000082412128981 */ /* 0x000ea4000c1e1b00 */
[--C-:B0-----:R-:W-:Y:S02]  /*0ac0*/  @!P2 IMAD.WIDE R26, R33, 0x18, R12.reuse ;  /* 0x00000018211aa825 */ /* 0x101fe400078e020c */
[----:B------:R-:W2:Y:S02]  /*0ad0*/  @!P0 LDG.E.64 R22, desc[UR36][R22.64+0x8] ;  /* 0x0000082416168981 */ /* 0x000ea4000c1e1b00 */
[----:B---3--:R-:W-:-:S02]  /*0ae0*/  @!P2 IMAD.WIDE R28, R35, 0x18, R12 ;  /* 0x00000018231ca825 */ /* 0x008fc400078e020c */
[----:B------:R-:W3:Y:S02]  /*0af0*/  @!P2 LDG.E.64 R26, desc[UR36][R26.64+0x10] ;  /* 0x000010241a1aa981 */ /* 0x000ee4000c1e1b00 */
[----:B------:R-:W-:Y:S02]  /*0b00*/  @!P2 IMAD.WIDE R12, R37, 0x18, R12 ;  /* 0x00000018250ca825 */ /* 0x000fe400078e020c */
[----:B------:R-:W3:Y:S04]  /*0b10*/  @!P2 LDG.E.64 R28, desc[UR36][R28.64+0x10] ;  /* 0x000010241c1ca981 */ /* 0x000ee8000c1e1b00 */
[----:B------:R-:W3:Y:S01]  /*0b20*/  @!P2 LDG.E.64 R30, desc[UR36][R12.64+0x10] ;  /* 0x000010240c1ea981 */ /* 0x000ee2000c1e1b00 */
[----:B------:R-:W-:Y:S02]  /*0b30*/  IMAD.MOV.U32 R0, RZ, RZ, RZ ;  /* 0x000000ffff007224 */ /* 0x000fe400078e00ff */
[----:B------:R-:W-:-:S05]  /*0b40*/  @P1 IMAD.MOV.U32 R0, RZ, RZ, 0x1 ;  /* 0x00000001ff001424 */ /* 0x000fca00078e00ff */
[C---:B------:R-:W-:Y:S01]  /*0b50*/  @!P0 LEA R7, R0.reuse, UR22, 0x3 ;  /* 0x0000001600078c11 */ /* 0x040fe2000f8e18ff */
[----:B------:R-:W-:Y:S01]  /*0b60*/  @!P0 VIADD R0, R0, 0x1 ;  /* 0x0000000100008836 */ /* 0x000fe20000000000 */
[----:B------:R0:W-:Y:S04]  /*0b70*/  @P1 STL.64 [R1], R4 ;  /* 0x0000000401001387 */ /* 0x0001e80000100a00 */
[----:B------:R-:W-:Y:S01]  /*0b80*/  @!P2 LEA R0, R0, UR22, 0x3 ;  /* 0x000000160000ac11 */ /* 0x000fe2000f8e18ff */
[----:B----4-:R-:W-:Y:S04]  /*0b90*/  @P1 STL.64 [R1+0x18], R2 ;  /* 0x0000180201001387 */ /* 0x010fe80000100a00 */
[----:B-----5:R-:W-:Y:S04]  /*0ba0*/  @P1 STL.64 [R1+0x30], R8 ;  /* 0x0000300801001387 */ /* 0x020fe80000100a00 */
[----:B------:R1:W-:Y:S04]  /*0bb0*/  @P1 STL.64 [R1+0x48], R10 ;  /* 0x0000480a01001387 */ /* 0x0003e80000100a00 */
[----:B------:R-:W-:Y:S04]  /*0bc0*/  @!P0 STL.64 [R7], R24 ;  /* 0x0000001807008387 */ /* 0x000fe80000100a00 */
[----:B--2---:R-:W-:Y:S04]  /*0bd0*/  @!P0 STL.64 [R7+0x18], R16 ;  /* 0x0000181007008387 */ /* 0x004fe80000100a00 */
[----:B------:R2:W-:Y:S04]  /*0be0*/  @!P0 STL.64 [R7+0x30], R18 ;  /* 0x0000301207008387 */ /* 0x0005e80000100a00 */
[----:B------:R-:W-:Y:S04]  /*0bf0*/  @!P0 STL.64 [R7+0x48], R22 ;  /* 0x0000481607008387 */ /* 0x000fe80000100a00 */
[----:B------:R-:W-:Y:S04]  /*0c00*/  @!P2 STL.64 [R0], R20 ;  /* 0x000000140000a387 */ /* 0x000fe80000100a00 */
[----:B---3--:R-:W-:Y:S04]  /*0c10*/  @!P2 STL.64 [R0+0x18], R26 ;  /* 0x0000181a0000a387 */ /* 0x008fe80000100a00 */
[----:B------:R-:W-:Y:S04]  /*0c20*/  @!P2 STL.64 [R0+0x30], R28 ;  /* 0x0000301c0000a387 */ /* 0x000fe80000100a00 */
[----:B------:R3:W-:Y:S04]  /*0c30*/  @!P2 STL.64 [R0+0x48], R30 ;  /* 0x0000481e0000a387 */ /* 0x0007e80000100a00 */
[----:B------:R-:W4:Y:S04]  /*0c40*/  LDL.64 R12, [R1+0x8] ;  /* 0x00000800010c7983 */ /* 0x000f280000100a00 */
[----:B------:R-:W4:Y:S04]  /*0c50*/  LDL.64 R14, [R1+0x20] ;  /* 0x00002000010e7983 */ /* 0x000f280000100a00 */
[----:B0-----:R-:W5:Y:S04]  /*0c60*/  LDL.64 R4, [R1] ;  /* 0x0000000001047983 */ /* 0x001f680000100a00 */
[----:B-1----:R-:W5:Y:S04]  /*0c70*/  LDL.64 R10, [R1+0x30] ;  /* 0x00003000010a7983 */ /* 0x002f680000100a00 */
[----:B--2---:R-:W2:Y:S04]  /*0c80*/  LDL.64 R18, [R1+0x48] ;  /* 0x0000480001127983 */ /* 0x004ea80000100a00 */
[----:B------:R-:W3:Y:S04]  /*0c90*/  LDL.64 R2, [R1+0x18] ;  /* 0x0000180001027983 */ /* 0x000ee80000100a00 */
[----:B------:R-:W3:Y:S04]  /*0ca0*/  LDL.64 R8, [R1+0x38] ;  /* 0x0000380001087983 */ /* 0x000ee80000100a00 */
[----:B------:R-:W3:Y:S01]  /*0cb0*/  LDL.64 R16, [R1+0x50] ;  /* 0x0000500001107983 */ /* 0x000ee20000100a00 */
[----:B------:R-:W-:Y:S01]  /*0cc0*/  BSSY.RECONVERGENT B0, `(.L_x_4) ;  /* 0x000003f000007945 */ /* 0x000fe20003800200 */
[----:B----4-:R-:W-:-:S02]  /*0cd0*/  DADD R14, -R12, R14 ;  /* 0x000000000c0e7229 */ /* 0x010fc4000000010e */
[C---:B-----5:R-:W-:Y:S02]  /*0ce0*/  DADD R10, -R4.reuse, R10 ;  /* 0x00000000040a7229 */ /* 0x060fe4000000010a */
[----:B--2---:R-:W-:Y:S02]  /*0cf0*/  DADD R18, -R4, R18 ;  /* 0x0000000004127229 */ /* 0x004fe40000000112 */
[----:B---3--:R-:W-:-:S04]  /*0d00*/  DADD R2, R2, -R4 ;  /* 0x0000000002027229 */ /* 0x008fc80000000804 */
[----:B------:R-:W-:Y:S02]  /*0d10*/  DMUL R4, R10, R14 ;  /* 0x0000000e0a047228 */ /* 0x000fe40000000000 */
[----:B------:R-:W-:Y:S02]  /*0d20*/  DADD R8, R8, -R12 ;  /* 0x0000000008087229 */ /* 0x000fe4000000080c */
[----:B------:R-:W-:-:S06]  /*0d30*/  DADD R16, -R12, R16 ;  /* 0x000000000c107229 */ /* 0x000fcc0000000110 */
[----:B------:R-:W-:Y:S02]  /*0d40*/  DMUL R12, R8, R18 ;  /* 0x00000012080c7228 */ /* 0x000fe40000000000 */
[C---:B------:R-:W-:Y:S02]  /*0d50*/  DFMA R4, R2.reuse, R8, -R4 ;  /* 0x000000080204722b */ /* 0x040fe40000000804 */
[----:B------:R-:W-:-:S04]  /*0d60*/  DMUL R2, R2, R16 ;  /* 0x0000001002027228 */ /* 0x000fc80000000000 */
[----:B------:R-:W-:Y:S02]  /*0d70*/  DFMA R12, R10, R16, -R12 ;  /* 0x000000100a0c722b */ /* 0x000fe4000000080c */
[C---:B------:R-:W-:Y:S02]  /*0d80*/  DSETP.GEU.AND P2, PT, R4.reuse, -0.5, PT ;  /* 0xbfe000000400742a */ /* 0x040fe40003f4e000 */
[----:B------:R-:W-:Y:S02]  /*0d90*/  DSETP.GT.AND P1, PT, R4, 0.5, PT ;  /* 0x3fe000000400742a */ /* 0x000fe40003f24000 */
[----:B------:R-:W-:Y:S02]  /*0da0*/  DFMA R2, R14, R18, -R2 ;  /* 0x000000120e02722b */ /* 0x000fe40000000802 */
[----:B------:R-:W-:Y:S01]  /*0db0*/  SEL R0, RZ, 0xffffffff, P2 ;  /* 0xffffffffff007807 */ /* 0x000fe20001000000 */
[----:B------:R-:W-:-:S03]  /*0dc0*/  DSETP.GT.AND P3, PT, R12, 0.5, PT ;  /* 0x3fe000000c00742a */ /* 0x000fc60003f64000 */
[----:B------:R-:W-:Y:S02]  /*0dd0*/  SEL R7, R0, 0x1, !P1 ;  /* 0x0000000100077807 */ /* 0x000fe40004800000 */
[----:B------:R-:W-:Y:S02]  /*0de0*/  DSETP.GT.AND P6, PT, R2, 0.5, PT ;  /* 0x3fe000000200742a */ /* 0x000fe40003fc4000 */
[----:B------:R-:W-:Y:S01]  /*0df0*/  ISETP.EQ.AND P4, PT, R7, RZ, P3 ;  /* 0x000000ff0700720c */ /* 0x000fe20001f82270 */
[----:B------:R-:W-:Y:S02]  /*0e00*/  DSETP.GEU.AND P0, PT, R12, -0.5, PT ;  /* 0xbfe000000c00742a */ /* 0x000fe40003f0e000 */
[C---:B------:R-:W-:Y:S02]  /*0e10*/  DSETP.GEU.AND P5, PT, R2.reuse, -0.5, PT ;  /* 0xbfe000000200742a */ /* 0x040fe40003fae000 */
[----:B------:R-:W-:Y:S02]  /*0e20*/  DSETP.GT.AND P2, PT, R2, 0.5, PT ;  /* 0x3fe000000200742a */ /* 0x000fe40003f44000 */
[----:B------:R-:W-:-:S02]  /*0e30*/  SEL R8, RZ, 0xffffffff, P0 ;  /* 0xffffffffff087807 */ /* 0x000fc40000000000 */
[----:B------:R-:W-:Y:S01]  /*0e40*/  SEL R9, RZ, 0xffffffff, P5 ;  /* 0xffffffffff097807 */ /* 0x000fe20002800000 */
[----:B------:R-:W-:Y:S01]  /*0e50*/  IMAD.MOV.U32 R0, RZ, RZ, 0x2 ;  /* 0x00000002ff007424 */ /* 0x000fe200078e00ff */
[----:B------:R-:W-:Y:S01]  /*0e60*/  SEL R8, R8, 0x1, !P3 ;  /* 0x0000000108087807 */ /* 0x000fe20005800000 */
[----:B------:R-:W-:Y:S01]  /*0e70*/  IMAD.MOV.U32 R16, RZ, RZ, 0x3 ;  /* 0x00000003ff107424 */ /* 0x000fe200078e00ff */
[----:B------:R-:W-:Y:S01]  /*0e80*/  SEL R9, R9, 0x1, !P2 ;  /* 0x0000000109097807 */ /* 0x000fe20005000000 */
[----:B------:R-:W-:Y:S06]  /*0e90*/  @P4 BRA P6, `(.L_x_5) ;  /* 0x0000000000844947 */ /* 0x000fec0003000000 */
[C---:B------:R-:W-:Y:S02]  /*0ea0*/  DSETP.GT.AND P4, PT, R4.reuse, 0.5, P2 ;  /* 0x3fe000000400742a */ /* 0x040fe40001784000 */
[----:B------:R-:W-:-:S04]  /*0eb0*/  DSETP.GT.AND P0, PT, R4, 0.5, P3 ;  /* 0x3fe000000400742a */ /* 0x000fc80001f04000 */
[----:B------:R-:W-:Y:S02]  /*0ec0*/  ISETP.EQ.AND P4, PT, R8, RZ, P4 ;  /* 0x000000ff0800720c */ /* 0x000fe40002782270 */
[----:B------:R-:W-:-:S04]  /*0ed0*/  ISETP.EQ.AND P5, PT, R9, RZ, P0 ;  /* 0x000000ff0900720c */ /* 0x000fc800007a2270 */
[----:B------:R-:W-:-:S13]  /*0ee0*/  PLOP3.LUT P4, PT, P4, P5, PT, 0xf8, 0x8f ;  /* 0x00000000008f781c */ /* 0x000fda000278bf70 */
[----:B------:R-:W-:Y:S05]  /*0ef0*/  @P4 BRA `(.L_x_5) ;  /* 0x00000000006c4947 */ /* 0x000fea0003800000 */
[----:B------:R-:W-:Y:S02]  /*0f00*/  DSETP.LT.AND P3, PT, R12, -0.5, !P3 ;  /* 0xbfe000000c00742a */ /* 0x000fe40005f61000 */
[----:B------:R-:W-:-:S04]  /*0f10*/  DSETP.LT.AND P2, PT, R2, -0.5, !P2 ;  /* 0xbfe000000200742a */ /* 0x000fc80005741000 */
[----:B------:R-:W-:-:S13]  /*0f20*/  ISETP.EQ.AND P4, PT, R7, RZ, P3 ;  /* 0x000000ff0700720c */ /* 0x000fda0001f82270 */
[----:B------:R-:W-:Y:S05]  /*0f30*/  @P2 BRA P4, `(.L_x_5) ;  /* 0x00000000005c2947 */ /* 0x000fea0002000000 */
[----:B------:R-:W-:-:S06]  /*0f40*/  DSETP.LT.AND P1, PT, R4, -0.5, !P1 ;  /* 0xbfe000000400742a */ /* 0x000fcc0004f21000 */
[----:B------:R-:W-:Y:S02]  /*0f50*/  ISETP.EQ.AND P4, PT, R8, RZ, P1 ;  /* 0x000000ff0800720c */ /* 0x000fe40000f82270 */
[----:B------:R-:W-:Y:S02]  /*0f60*/  ISETP.EQ.AND P5, PT, R9, RZ, P1 ;  /* 0x000000ff0900720c */ /* 0x000fe40000fa2270 */
[----:B------:R-:W-:-:S04]  /*0f70*/  PLOP3.LUT P4, PT, P4, P2, PT, 0x80, 0x8 ;  /* 0x000000000008781c */ /* 0x000fc80002785070 */
[----:B------:R-:W-:-:S13]  /*0f80*/  PLOP3.LUT P4, PT, P4, P5, P3, 0xf8, 0x0 ;  /* 0x000000000000781c */ /* 0x000fda000278bf30 */
[----:B------:R-:W-:Y:S05]  /*0f90*/  @P4 BRA `(.L_x_5) ;  /* 0x0000000000444947 */ /* 0x000fea0003800000 */
[----:B------:R-:W-:Y:S01]  /*0fa0*/  DSETP.GT.AND P0, PT, R2, 0.5, P0 ;  /* 0x3fe000000200742a */ /* 0x000fe20000704000 */
[----:B------:R-:W-:Y:S01]  /*0fb0*/  PLOP3.LUT P1, PT, P2, P1, P3, 0x80, 0x0 ;  /* 0x000000000000781c */ /* 0x000fe20001723030 */
[----:B------:R-:W-:Y:S02]  /*0fc0*/  IMAD.MOV.U32 R16, RZ, RZ, 0x3 ;  /* 0x00000003ff107424 */ /* 0x000fe400078e00ff */
[----:B------:R-:W-:Y:S02]  /*0fd0*/  IMAD.MOV.U32 R0, RZ, RZ, 0x3 ;  /* 0x00000003ff007424 */ /* 0x000fe400078e00ff */
[----:B------:R-:W-:-:S13]  /*0fe0*/  PLOP3.LUT P0, PT, P0, P1, PT, 0xf8, 0x8f ;  /* 0x00000000008f781c */ /* 0x000fda0000703f70 */
[----:B------:R-:W-:Y:S05]  /*0ff0*/  @P0 BRA `(.L_x_5) ;  /* 0x00000000002c0947 */ /* 0x000fea0003800000 */
[----:B------:R-:W-:Y:S01]  /*1000*/  LOP3.LUT P0, R0, R8, RZ, R7, 0xfa, !PT ;  /* 0x000000ff08007212 */ /* 0x000fe2000780fa07 */
[----:B------:R-:W-:-:S03]  /*1010*/  IMAD.MOV.U32 R2, RZ, RZ, 0x1 ;  /* 0x00000001ff027424 */ /* 0x000fc600078e00ff */
[----:B------:R-:W-:-:S04]  /*1020*/  LOP3.LUT P1, RZ, R9, R0, RZ, 0xfc, !PT ;  /* 0x0000000009ff7212 */ /* 0x000fc8000782fcff */
[----:B------:R-:W-:Y:S02]  /*1030*/  PLOP3.LUT P0, PT, P0, P1, PT, 0x2f, 0xf2 ;  /* 0x0000000000f2781c */ /* 0x000fe40000702577 */
[----:B------:R-:W-:-:S11]  /*1040*/  SEL R0, R2, 0xfffffffd, P1 ;  /* 0xfffffffd02007807 */ /* 0x000fd60000800000 */
[----:B------:R-:W-:Y:S05]  /*1050*/  @P0 BRA `(.L_x_5) ;  /* 0x0000000000140947 */ /* 0x000fea0003800000 */
[----:B------:R-:W-:Y:S01]  /*1060*/  LOP3.LUT P0, RZ, R9, R7, RZ, 0xfc, !PT ;  /* 0x0000000709ff7212 */ /* 0x000fe2000780fcff */
[----:B------:R-:W-:-:S12]  /*1070*/  IMAD.MOV.U32 R0, RZ, RZ, 0x1 ;  /* 0x00000001ff007424 */ /* 0x000fd800078e00ff */
[----:B------:R-:W-:Y:S05]  /*1080*/  @!P0 BRA `(.L_x_5) ;  /* 0x0000000000088947 */ /* 0x000fea0003800000 */
[----:B------:R-:W-:-:S04]  /*1090*/  LOP3.LUT P0, RZ, R9, R8, RZ, 0xfc, !PT ;  /* 0x0000000809ff7212 */ /* 0x000fc8000780fcff */
[----:B------:R-:W-:-:S09]  /*10a0*/  SEL R0, R2, 0x4, !P0 ;  /* 0x0000000402007807 */ /* 0x000fd20004000000 */
.L_x_5:
[----:B------:R-:W-:Y:S05]  /*10b0*/  BSYNC.RECONVERGENT B0 ;  /* 0x0000000000007941 */ /* 0x000fea0003800200 */
.L_x_4:
[----:B------:R-:W-:Y:S05]  /*10c0*/  BRA `(.L_x_3) ;  /* 0x0000000c00607947 */ /* 0x000fea0003800000 */
.L_x_30:
        /* <DEDUP_REMOVED lines=8> */
[----:B------:R-:W1:Y:S01]  /*1150*/  @!P0 LDC.64 R24, c[0x0][0x3b0] ;  /* 0x0000ec00ff188b82 */ /* 0x000e620000000a00 */
[----:B------:R-:W5:Y:S04]  /*1160*/  @P1 LDG.E R13, desc[UR36][R8.64] ;  /* 0x00000024080d1981 */ /* 0x000f68000c1e1900 */
[----:B--2---:R-:W1:Y:S03]  /*1170*/  @!P0 LDG.E R27, desc[UR36][R20.64+0xc] ;  /* 0x00000c24141b8981 */ /* 0x004e66000c1e1900 */
[----:B------:R-:W4:Y:S01]  /*1180*/  @P1 LDC.64 R10, c[0x0][0x3b0] ;  /* 0x0000ec00ff0a1b82 */ /* 0x000f220000000a00 */
[----:B------:R-:W2:Y:S04]  /*1190*/  @!P0 LDG.E R7, desc[UR36][R20.64+0x10] ;  /* 0x0000102414078981 */ /* 0x000ea8000c1e1900 */
[----:B------:R2:W2:Y:S03]  /*11a0*/  @!P0 LDG.E R31, desc[UR36][R20.64+0x14] ;  /* 0x00001424141f8981 */ /* 0x0004a6000c1e1900 */
[----:B------:R-:W0:Y:S01]  /*11b0*/  @!P2 LDC.64 R4, c[0x0][0x3b0] ;  /* 0x0000ec00ff04ab82 */ /* 0x000e220000000a00 */
[----:B------:R-:W2:Y:S04]  /*11c0*/  @P1 LDG.E R17, desc[UR36][R8.64+0x4] ;  /* 0x0000042408111981 */ /* 0x000ea8000c1e1900 */
[----:B---3--:R-:W0:Y:S04]  /*11d0*/  @!P2 LDG.E R33, desc[UR36][R28.64+0x18] ;  /* 0x000018241c21a981 */ /* 0x008e28000c1e1900 */
[----:B------:R-:W3:Y:S04]  /*11e0*/  @!P2 LDG.E R35, desc[UR36][R28.64+0x1c] ;  /* 0x00001c241c23a981 */ /* 0x000ee8000c1e1900 */
[----:B------:R3:W3:Y:S01]  /*11f0*/  @!P2 LDG.E R37, desc[UR36][R28.64+0x20] ;  /* 0x000020241c25a981 */ /* 0x0006e2000c1e1900 */
[----:B----4-:R-:W-:-:S04]  /*1200*/  @P1 IMAD.WIDE R14, R15, 0x18, R10 ;  /* 0x000000180f0e1825 */ /* 0x010fc800078e020a */
[----:B-----5:R-:W-:Y:S02]  /*1210*/  @P1 IMAD.WIDE R12, R13, 0x18, R10 ;  /* 0x000000180d0c1825 */ /* 0x020fe400078e020a */
[----:B------:R-:W4:Y:S02]  /*1220*/  @P1 LDG.E.64 R14, desc[UR36][R14.64] ;  /* 0x000000240e0e1981 */ /* 0x000f24000c1e1b00 */
[--C-:B-1----:R-:W-:Y:S02]  /*1230*/  @!P0 IMAD.WIDE R26, R27, 0x18, R24.reuse ;  /* 0x000000181b1a8825 */ /* 0x102fe400078e0218 */
[----:B------:R-:W5:Y:S02]  /*1240*/  @P1 LDG.E.64 R8, desc[UR36][R12.64] ;  /* 0x000000240c081981 */ /* 0x000f64000c1e1b00 */
[--C-:B--2---:R-:W-:Y:S02]  /*1250*/  @!P0 IMAD.WIDE R20, R7, 0x18, R24.reuse ;  /* 0x0000001807148825 */ /* 0x104fe400078e0218 */
[----:B------:R-:W2:Y:S02]  /*1260*/  @!P0 LDG.E.64 R26, desc[UR36][R26.64+0x8] ;  /* 0x000008241a1a8981 */ /* 0x000ea4000c1e1b00 */
[----:B------:R-:W-:-:S02]  /*1270*/  @!P0 IMAD.WIDE R24, R31, 0x18, R24 ;  /* 0x000000181f188825 */ /* 0x000fc400078e0218 */
[----:B------:R-:W2:Y:S02]  /*1280*/  @!P0 LDG.E.64 R20, desc[UR36][R20.64+0x8] ;  /* 0x0000082414148981 */ /* 0x000ea4000c1e1b00 */
[----:B------:R-:W-:Y:S02]  /*1290*/  @P1 IMAD.WIDE R16, R17, 0x18, R10 ;  /* 0x0000001811101825 */ /* 0x000fe400078e020a */
[----:B------:R-:W2:Y:S02]  /*12a0*/  @!P0 LDG.E.64 R24, desc[UR36][R24.64+0x8] ;  /* 0x0000082418188981 */ /* 0x000ea4000c1e1b00 */
[--C-:B0-----:R-:W-:Y:S02]  /*12b0*/  @!P2 IMAD.WIDE R30, R33, 0x18, R4.reuse ;  /* 0x00000018211ea825 */ /* 0x101fe400078e0204 */
[----:B------:R-:W2:Y:S02]  /*12c0*/  @P1 LDG.E.64 R10, desc[UR36][R16.64] ;  /* 0x00000024100a1981 */ /* 0x000ea4000c1e1b00 */
        /* <DEDUP_REMOVED lines=9> */
[----:B------:R-:W-:Y:S04]  /*1360*/  @P1 STL.64 [R1], R2 ;  /* 0x0000000201001387 */ /* 0x000fe80000100a00 */
[----:B------:R-:W-:Y:S01]  /*1370*/  @!P2 LEA R0, R0, UR22, 0x3 ;  /* 0x000000160000ac11 */ /* 0x000fe2000f8e18ff */
[----:B----4-:R-:W-:Y:S04]  /*1380*/  @P1 STL.64 [R1+0x48], R14 ;  /* 0x0000480e01001387 */ /* 0x010fe80000100a00 */
[----:B-----5:R0:W-:Y:S04]  /*1390*/  @P1 STL.64 [R1+0x18], R8 ;  /* 0x0000180801001387 */ /* 0x0201e80000100a00 */
[----:B--2---:R1:W-:Y:S04]  /*13a0*/  @P1 STL.64 [R1+0x30], R10 ;  /* 0x0000300a01001387 */ /* 0x0043e80000100a00 */
[----:B------:R-:W-:Y:S04]  /*13b0*/  @!P0 STL.64 [R4], R22 ;  /* 0x0000001604008387 */ /* 0x000fe80000100a00 */
[----:B------:R-:W-:Y:S04]  /*13c0*/  @!P0 STL.64 [R4+0x18], R26 ;  /* 0x0000181a04008387 */ /* 0x000fe80000100a00 */
[----:B------:R2:W-:Y:S04]  /*13d0*/  @!P0 STL.64 [R4+0x30], R20 ;  /* 0x0000301404008387 */ /* 0x0005e80000100a00 */
[----:B------:R-:W-:Y:S04]  /*13e0*/  @!P0 STL.64 [R4+0x48], R24 ;  /* 0x0000481804008387 */ /* 0x000fe80000100a00 */
[----:B------:R4:W-:Y:S04]  /*13f0*/  @!P2 STL.64 [R0], R18 ;  /* 0x000000120000a387 */ /* 0x0009e80000100a00 */
[----:B---3--:R-:W-:Y:S04]  /*1400*/  @!P2 STL.64 [R0+0x18], R30 ;  /* 0x0000181e0000a387 */ /* 0x008fe80000100a00 */
[----:B------:R-:W-:Y:S04]  /*1410*/  @!P2 STL.64 [R0+0x30], R28 ;  /* 0x0000301c0000a387 */ /* 0x000fe80000100a00 */
[----:B------:R3:W-:Y:S04]  /*1420*/  @!P2 STL.64 [R0+0x48], R32 ;  /* 0x000048200000a387 */ /* 0x0007e80000100a00 */
[----:B------:R-:W5:Y:S04]  /*1430*/  LDL.64 R12, [R1+0x8] ;  /* 0x00000800010c7983 */ /* 0x000f680000100a00 */
[----:B------:R-:W5:Y:S04]  /*1440*/  LDL.64 R16, [R1+0x20] ;  /* 0x0000200001107983 */ /* 0x000f680000100a00 */
[----:B0-----:R-:W3:Y:S04]  /*1450*/  LDL.64 R8, [R1] ;  /* 0x0000000001087983 */ /* 0x001ee80000100a00 */
[----:B------:R-:W3:Y:S04]  /*1460*/  LDL.64 R14, [R1+0x30] ;  /* 0x00003000010e7983 */ /* 0x000ee80000100a00 */
[----:B-1----:R-:W3:Y:S04]  /*1470*/  LDL.64 R10, [R1+0x38] ;  /* 0x00003800010a7983 */ /* 0x002ee80000100a00 */
[----:B--2---:R-:W2:Y:S04]  /*1480*/  LDL.64 R20, [R1+0x48] ;  /* 0x0000480001147983 */ /* 0x004ea80000100a00 */
[----:B------:R-:W2:Y:S04]  /*1490*/  LDL.64 R2, [R1+0x18] ;  /* 0x0000180001027983 */ /* 0x000ea80000100a00 */
[----:B----4-:R-:W4:Y:S01]  /*14a0*/  LDL.64 R18, [R1+0x50] ;  /* 0x0000500001127983 */ /* 0x010f220000100a00 */
[----:B------:R-:W-:Y:S01]  /*14b0*/  BSSY.RECONVERGENT B0, `(.L_x_6) ;  /* 0x000003f000007945 */ /* 0x000fe20003800200 */
[----:B-----5:R-:W-:-:S02]  /*14c0*/  DADD R16, -R12, R16 ;  /* 0x000000000c107229 */ /* 0x020fc40000000110 */
[----:B---3--:R-:W-:Y:S02]  /*14d0*/  DADD R14, -R8, R14 ;  /* 0x00000000080e7229 */ /* 0x008fe4000000010e */
[----:B------:R-:W-:Y:S02]  /*14e0*/  DADD R10, R10, -R12 ;  /* 0x000000000a0a7229 */ /* 0x000fe4000000080c */
[----:B--2---:R-:W-:-:S04]  /*14f0*/  DADD R20, -R8, R20 ;  /* 0x0000000008147229 */ /* 0x004fc80000000114 */
[----:B------:R-:W-:Y:S02]  /*1500*/  DMUL R4, R14, R16 ;  /* 0x000000100e047228 */ /* 0x000fe40000000000 */
[----:B------:R-:W-:Y:S02]  /*1510*/  DADD R2, R2, -R8 ;  /* 0x0000000002027229 */ /* 0x000fe40000000808 */
[----:B----4-:R-:W-:Y:S02]  /*1520*/  DADD R18, -R12, R18 ;  /* 0x000000000c127229 */ /* 0x010fe40000000112 */
[----:B------:R-:W-:-:S04]  /*1530*/  DMUL R8, R10, R20 ;  /* 0x000000140a087228 */ /* 0x000fc80000000000 */
[C---:B------:R-:W-:Y:S02]  /*1540*/  DFMA R4, R2.reuse, R10, -R4 ;  /* 0x0000000a0204722b */ /* 0x040fe40000000804 */
[-C--:B------:R-:W-:Y:S02]  /*1550*/  DMUL R2, R2, R18.reuse ;  /* 0x0000001202027228 */ /* 0x080fe40000000000 */
[----:B------:R-:W-:-:S04]  /*1560*/  DFMA R8, R14, R18, -R8 ;  /* 0x000000120e08722b */ /* 0x000fc80000000808 */
        /* <DEDUP_REMOVED lines=51> */
.L_x_7:
[----:B------:R-:W-:Y:S05]  /*18a0*/  BSYNC.RECONVERGENT B0 ;  /* 0x0000000000007941 */ /* 0x000fea0003800200 */
.L_x_6:
[----:B------:R-:W-:Y:S05]  /*18b0*/  BRA `(.L_x_3) ;  /* 0x0000000400647947 */ /* 0x000fea0003800000 */
.L_x_32:
[----:B------:R-:W-:Y:S01]  /*18c0*/  DADD R36, R36, -R2 ;  /* 0x0000000024247229 */ /* 0x000fe20000000802 */
[----:B------:R-:W-:Y:S01]  /*18d0*/  IMAD.MOV.U32 R0, RZ, RZ, 0x21 ;  /* 0x00000021ff007424 */ /* 0x000fe200078e00ff */
[----:B------:R-:W-:Y:S02]  /*18e0*/  DADD R32, R32, -R18 ;  /* 0x0000000020207229 */ /* 0x000fe40000000812 */
[----:B------:R-:W-:Y:S02]  /*18f0*/  DADD R34, R34, -R22 ;  /* 0x0000000022227229 */ /* 0x000fe40000000816 */
[----:B------:R-:W-:Y:S02]  /*1900*/  DADD R28, R28, -R2 ;  /* 0x000000001c1c7229 */ /* 0x000fe40000000802 */
[--C-:B------:R-:W-:Y:S02]  /*1910*/  DADD R26, R26, -R18.reuse ;  /* 0x000000001a1a7229 */ /* 0x100fe40000000812 */
[----:B------:R-:W-:-:S02]  /*1920*/  DADD R20, R20, -R18 ;  /* 0x0000000014147229 */ /* 0x000fc40000000812 */
[----:B------:R-:W-:Y:S02]  /*1930*/  DADD R18, R30, -R18 ;  /* 0x000000001e127229 */ /* 0x000fe40000000812 */
[----:B------:R-:W-:Y:S02]  /*1940*/  DADD R10, R10, -R2 ;  /* 0x000000000a0a7229 */ /* 0x000fe40000000802 */
[----:B------:R-:W-:Y:S02]  /*1950*/  DMUL R8, R36, R32 ;  /* 0x0000002024087228 */ /* 0x000fe40000000000 */
[--C-:B------:R-:W-:Y:S02]  /*1960*/  DADD R12, R12, -R22.reuse ;  /* 0x000000000c0c7229 */ /* 0x100fe40000000816 */
[----:B------:R-:W-:Y:S02]  /*1970*/  DMUL R30, R34, R28 ;  /* 0x0000001c221e7228 */ /* 0x000fe40000000000 */
[----:B------:R-:W-:-:S02]  /*1980*/  DADD R14, R14, -R22 ;  /* 0x000000000e0e7229 */ /* 0x000fc40000000816 */
[----:B------:R-:W-:Y:S02]  /*1990*/  DADD R22, R24, -R22 ;  /* 0x0000000018167229 */ /* 0x000fe40000000816 */
[----:B------:R-:W-:Y:S02]  /*19a0*/  DMUL R24, R10, R18 ;  /* 0x000000120a187228 */ /* 0x000fe40000000000 */
[----:B------:R-:W-:Y:S02]  /*19b0*/  DADD R2, R4, -R2 ;  /* 0x0000000004027229 */ /* 0x000fe40000000802 */
[----:B------:R-:W-:Y:S02]  /*19c0*/  DFMA R4, R26, R10, -R8 ;  /* 0x0000000a1a04722b */ /* 0x000fe40000000808 */
[----:B------:R-:W-:Y:S02]  /*19d0*/  DFMA R8, R10, R12, -R30 ;  /* 0x0000000c0a08722b */ /* 0x000fe4000000081e */
[----:B------:R-:W-:-:S02]  /*19e0*/  DMUL R40, R26, R28 ;  /* 0x0000001c1a287228 */ /* 0x000fc40000000000 */
[----:B------:R-:W-:Y:S02]  /*19f0*/  DMUL R30, R36, R12 ;  /* 0x0000000c241e7228 */ /* 0x000fe40000000000 */
[----:B------:R-:W-:Y:S02]  /*1a00*/  DFMA R24, R32, R28, -R24 ;  /* 0x0000001c2018722b */ /* 0x000fe40000000818 */
[----:B------:R-:W-:Y:S02]  /*1a10*/  DMUL R10, R14, R10 ;  /* 0x0000000a0e0a7228 */ /* 0x000fe40000000000 */
[----:B------:R-:W-:Y:S02]  /*1a20*/  DMUL R38, R32, R12 ;  /* 0x0000000c20267228 */ /* 0x000fe40000000000 */
[----:B------:R-:W-:Y:S02]  /*1a30*/  DFMA R40, R36, R18, -R40 ;  /* 0x000000122428722b */ /* 0x000fe40000000828 */
[----:B------:R-:W-:-:S02]  /*1a40*/  DFMA R28, R14, R28, -R30 ;  /* 0x0000001c0e1c722b */ /* 0x000fc4000000081e */
[----:B------:R-:W-:Y:S02]  /*1a50*/  DMUL R30, R22, R24 ;  /* 0x00000018161e7228 */ /* 0x000fe40000000000 */
[----:B------:R-:W-:Y:S02]  /*1a60*/  DFMA R10, R36, R34, -R10 ;  /* 0x00000022240a722b */ /* 0x000fe4000000080a */
[----:B------:R-:W-:Y:S02]  /*1a70*/  DFMA R24, R34, R18, -R38 ;  /* 0x000000122218722b */ /* 0x000fe40000000826 */
[----:B------:R-:W-:Y:S02]  /*1a80*/  DMUL R34, R26, R34 ;  /* 0x000000221a227228 */ /* 0x000fe40000000000 */
[----:B------:R-:W-:Y:S02]  /*1a90*/  DMUL R18, R14, R18 ;  /* 0x000000120e127228 */ /* 0x000fe40000000000 */
[----:B------:R-:W-:-:S02]  /*1aa0*/  DMUL R40, R22, R40 ;  /* 0x0000002816287228 */ /* 0x000fc40000000000 */
[----:B------:R-:W-:Y:S02]  /*1ab0*/  DMUL R4, R22, R4 ;  /* 0x0000000416047228 */ /* 0x000fe40000000000 */
[----:B------:R-:W-:Y:S02]  /*1ac0*/  DFMA R8, R20, R8, R30 ;  /* 0x000000081408722b */ /* 0x000fe4000000001e */
[----:B------:R-:W-:Y:S02]  /*1ad0*/  DFMA R34, R14, R32, -R34 ;  /* 0x000000200e22722b */ /* 0x000fe40000000822 */
[----:B------:R-:W-:Y:S02]  /*1ae0*/  DFMA R18, R26, R12, -R18 ;  /* 0x0000000c1a12722b */ /* 0x000fe40000000812 */
[C---:B------:R-:W-:Y:S02]  /*1af0*/  DFMA R28, R20.reuse, R28, R40 ;  /* 0x0000001c141c722b */ /* 0x040fe40000000028 */
[----:B------:R-:W-:-:S02]  /*1b00*/  DFMA R4, R20, R10, R4 ;  /* 0x0000000a1404722b */ /* 0x000fc40000000004 */
[----:B------:R-:W-:-:S04]  /*1b10*/  DFMA R8, R2, R24, R8 ;  /* 0x000000180208722b */ /* 0x000fc80000000008 */
[C---:B------:R-:W-:Y:S02]  /*1b20*/  DFMA R18, R2.reuse, R18, R28 ;  /* 0x000000120212722b */ /* 0x040fe4000000001c */
[----:B------:R-:W-:Y:S02]  /*1b30*/  DFMA R4, R2, R34, R4 ;  /* 0x000000220204722b */ /* 0x000fe40000000004 */
[----:B------:R-:W-:-:S04]  /*1b40*/  DSETP.GT.AND P0, PT, R8, 0.5, PT ;  /* 0x3fe000000800742a */ /* 0x000fc80003f04000 */
[----:B------:R-:W-:Y:S02]  /*1b50*/  DSETP.GT.AND P2, PT, R18, 0.5, PT ;  /* 0x3fe000001200742a */ /* 0x000fe40003f44000 */
[----:B------:R-:W-:-:S14]  /*1b60*/  DSETP.GT.AND P1, PT, R4, 0.5, P0 ;  /* 0x3fe000000400742a */ /* 0x000fdc0000724000 */
[----:B------:R-:W-:Y:S05]  /*1b70*/  @P1 BRA P2, `(.L_x_3) ;  /* 0x0000000000b41947 */ /* 0x000fea0001000000 */
[----:B------:R-:W-:Y:S02]  /*1b80*/  DSETP.GT.AND P1, PT, R4, 0.5, PT ;  /* 0x3fe000000400742a */ /* 0x000fe40003f24000 */
[----:B------:R-:W-:Y:S02]  /*1b90*/  DSETP.GT.AND P2, PT, R18, 0.5, PT ;  /* 0x3fe000001200742a */ /* 0x000fe40003f44000 */
[----:B------:R-:W-:Y:S02]  /*1ba0*/  DSETP.LT.AND P0, PT, R8, -0.5, !P0 ;  /* 0xbfe000000800742a */ /* 0x000fe40004701000 */
[----:B------:R-:W-:Y:S02]  /*1bb0*/  DSETP.LT.AND P1, PT, R4, -0.5, !P1 ;  /* 0xbfe000000400742a */ /* 0x000fe40004f21000 */
[----:B------:R-:W-:-:S06]  /*1bc0*/  DSETP.LT.AND P2, PT, R18, -0.5, !P2 ;  /* 0xbfe000001200742a */ /* 0x000fcc0005741000 */
[----:B------:R-:W-:-:S13]  /*1bd0*/  PLOP3.LUT P3, PT, P2, P1, P0, 0x80, 0x0 ;  /* 0x000000000000781c */ /* 0x000fda0001763000 */
[----:B------:R-:W-:Y:S05]  /*1be0*/  @P3 BRA `(.L_x_3) ;  /* 0x0000000000983947 */ /* 0x000fea0003800000 */
[----:B------:R-:W-:Y:S01]  /*1bf0*/  DSETP.MAX.AND P3, P4, R4, R8, PT ;  /* 0x000000080400722a */ /* 0x000fe20003c6f000 */
[----:B------:R-:W-:Y:S01]  /*1c00*/  IMAD.MOV.U32 R0, RZ, RZ, R5 ;  /* 0x000000ffff007224 */ /* 0x000fe200078e0005 */
[----:B------:R-:W-:Y:S01]  /*1c10*/  PLOP3.LUT P0, PT, P2, P1, P0, 0xfe, 0x0 ;  /* 0x000000000000781c */ /* 0x000fe20001703f06 */
[----:B------:R-:W-:Y:S02]  /*1c20*/  IMAD.MOV.U32 R7, RZ, RZ, R9 ;  /* 0x000000ffff077224 */ /* 0x000fe400078e0009 */
[----:B------:R-:W-:-:S03]  /*1c30*/  IMAD.MOV.U32 R3, RZ, RZ, R8 ;  /* 0x000000ffff037224 */ /* 0x000fc600078e0008 */
[----:B------:R-:W-:Y:S01]  /*1c40*/  FSEL R11, R0, R7, P3 ;  /* 0x00000007000b7208 */ /* 0x000fe20001800000 */
[----:B------:R-:W-:-:S05]  /*1c50*/  IMAD.MOV.U32 R0, RZ, RZ, R4 ;  /* 0x000000ffff007224 */ /* 0x000fca00078e0004 */
[----:B------:R-:W-:Y:S02]  /*1c60*/  @P4 LOP3.LUT R11, R7, 0x80000, RZ, 0xfc, !PT ;  /* 0x00080000070b4812 */ /* 0x000fe400078efcff */
[----:B------:R-:W-:Y:S01]  /*1c70*/  SEL R2, R0, R3, P3 ;  /* 0x0000000300027207 */ /* 0x000fe20001800000 */
[----:B------:R-:W-:Y:S02]  /*1c80*/  IMAD.MOV.U32 R0, RZ, RZ, R19 ;  /* 0x000000ffff007224 */ /* 0x000fe400078e0013 */
[----:B------:R-:W-:-:S04]  /*1c90*/  IMAD.MOV.U32 R3, RZ, RZ, R11 ;  /* 0x000000ffff037224 */ /* 0x000fc800078e000b */
[----:B------:R-:W-:Y:S02]  /*1ca0*/  IMAD.MOV.U32 R7, RZ, RZ, R3 ;  /* 0x000000ffff077224 */ /* 0x000fe400078e0003 */
[----:B------:R-:W-:-:S06]  /*1cb0*/  DSETP.MAX.AND P3, P4, R18, R2, PT ;  /* 0x000000021200722a */ /* 0x000fcc0003c6f000 */
[----:B------:R-:W-:Y:S01]  /*1cc0*/  FSEL R11, R0, R7, P3 ;  /* 0x00000007000b7208 */ /* 0x000fe20001800000 */
[----:B------:R-:W-:-:S05]  /*1cd0*/  IMAD.MOV.U32 R0, RZ, RZ, R18 ;  /* 0x000000ffff007224 */ /* 0x000fca00078e0012 */
[----:B------:R-:W-:Y:S01]  /*1ce0*/  SEL R2, R0, R2, P3 ;  /* 0x0000000200027207 */ /* 0x000fe20001800000 */
[----:B------:R-:W-:Y:S01]  /*1cf0*/  IMAD.MOV.U32 R0, RZ, RZ, RZ ;  /* 0x000000ffff007224 */ /* 0x000fe200078e00ff */
[----:B------:R-:W-:-:S05]  /*1d00*/  @P4 LOP3.LUT R11, R7, 0x80000, RZ, 0xfc, !PT ;  /* 0x00080000070b4812 */ /* 0x000fca00078efcff */
[----:B------:R-:W-:-:S06]  /*1d10*/  IMAD.MOV.U32 R3, RZ, RZ, R11 ;  /* 0x000000ffff037224 */ /* 0x000fcc00078e000b */
[----:B------:R-:W-:-:S14]  /*1d20*/  DSETP.GT.AND P3, PT, R2, 0.5, PT ;  /* 0x3fe000000200742a */ /* 0x000fdc0003f64000 */
[----:B------:R-:W-:Y:S05]  /*1d30*/  @P0 BRA P3, `(.L_x_3) ;  /* 0x0000000000440947 */ /* 0x000fea0001800000 */
[----:B------:R-:W-:Y:S01]  /*1d40*/  DSETP.GEU.AND P0, PT, R4, -0.5, PT ;  /* 0xbfe000000400742a */ /* 0x000fe20003f0e000 */
[----:B------:R-:W-:Y:S01]  /*1d50*/  IMAD.MOV.U32 R0, RZ, RZ, 0xb ;  /* 0x0000000bff007424 */ /* 0x000fe200078e00ff */
[----:B------:R-:W-:Y:S02]  /*1d60*/  DSETP.GEU.AND P1, PT, R8, -0.5, PT ;  /* 0xbfe000000800742a */ /* 0x000fe40003f2e000 */
[----:B------:R-:W-:Y:S02]  /*1d70*/  DSETP.GEU.AND P2, PT, R18, -0.5, PT ;  /* 0xbfe000001200742a */ /* 0x000fe40003f4e000 */
[----:B------:R-:W-:Y:S02]  /*1d80*/  DSETP.GT.OR P0, PT, R4, 0.5, !P0 ;  /* 0x3fe000000400742a */ /* 0x000fe40004704400 */
[----:B------:R-:W-:Y:S02]  /*1d90*/  DSETP.GT.OR P1, PT, R8, 0.5, !P1 ;  /* 0x3fe000000800742a */ /* 0x000fe40004f24400 */
[----:B------:R-:W-:-:S04]  /*1da0*/  DSETP.GT.OR P2, PT, R18, 0.5, !P2 ;  /* 0x3fe000001200742a */ /* 0x000fc80005744400 */
[----:B------:R-:W-:Y:S02]  /*1db0*/  PLOP3.LUT P3, PT, P0, P1, PT, 0xf8, 0x8f ;  /* 0x00000000008f781c */ /* 0x000fe40000763f70 */
[----:B------:R-:W-:-:S04]  /*1dc0*/  SEL R0, R0, 0xfffffffd, P2 ;  /* 0xfffffffd00007807 */ /* 0x000fc80001000000 */
[----:B------:R-:W-:-:S07]  /*1dd0*/  SEL R0, R0, 0xb, !P3 ;  /* 0x0000000b00007807 */ /* 0x000fce0005800000 */
[----:B------:R-:W-:Y:S05]  /*1de0*/  @!P3 BRA `(.L_x_3) ;  /* 0x000000000018b947 */ /* 0x000fea0003800000 */
[----:B------:R-:W-:Y:S01]  /*1df0*/  PLOP3.LUT P3, PT, P2, P0, P1, 0xf8, 0x0 ;  /* 0x000000000000781c */ /* 0x000fe20001761f10 */
[----:B------:R-:W-:Y:S01]  /*1e00*/  IMAD.MOV.U32 R0, RZ, RZ, 0xb ;  /* 0x0000000bff007424 */ /* 0x000fe200078e00ff */
[----:B------:R-:W-:-:S11]  /*1e10*/  PLOP3.LUT P0, PT, P0, P1, PT, 0x80, 0x8 ;  /* 0x000000000008781c */ /* 0x000fd60000703070 */
[----:B------:R-:W-:-:S05]  /*1e20*/  @P3 IMAD.MOV.U32 R2, RZ, RZ, 0x16 ;  /* 0x00000016ff023424 */ /* 0x000fca00078e00ff */
[----:B------:R-:W-:-:S04]  /*1e30*/  @P3 SEL R2, R2, 0xfffffffd, !P2 ;  /* 0xfffffffd02023807 */ /* 0x000fc80005000000 */
[----:B------:R-:W-:-:S07]  /*1e40*/  @P3 SEL R0, R2, 0x16, P0 ;  /* 0x0000001602003807 */ /* 0x000fce0000000000 */
.L_x_3:
[----:B------:R-:W1:Y:S02]  /*1e50*/  LDS.U8 R2, [UR4] ;  /* 0x00000004ff027984 */ /* 0x000e640008000000 */
[----:B-1----:R-:W-:Y:S01]  /*1e60*/  ISETP.NE.AND P0, PT, R2, RZ, PT ;  /* 0x000000ff0200720c */ /* 0x002fe20003f05270 */
[----:B------:R-:W-:-:S12]  /*1e70*/  IMAD.MOV.U32 R2, RZ, RZ, RZ ;  /* 0x000000ffff027224 */ /* 0x000fd800078e00ff */
[----:B------:R-:W-:Y:S05]  /*1e80*/  @P0 BRA `(.L_x_8) ;  /* 0x0000000000b80947 */ /* 0x000fea0003800000 */
[----:B------:R-:W-:Y:S01]  /*1e90*/  ISETP.GT.AND P0, PT, R0, 0x15, PT ;  /* 0x000000150000780c */ /* 0x000fe20003f04270 */
[----:B------:R-:W-:Y:S04]  /*1ea0*/  BSSY.RECONVERGENT B7, `(.L_x_8) ;  /* 0x000002c000077945 */ /* 0x000fe80003800200 */
[----:B------:R-:W-:Y:S08]  /*1eb0*/  BSSY.RELIABLE B6, `(.L_x_9) ;  /* 0x000000e000067945 */ /* 0x000ff00003800100 */
[----:B------:R-:W-:Y:S05]  /*1ec0*/  @P0 BRA `(.L_x_10) ;  /* 0x0000000000180947 */ /* 0x000fea0003800000 */
[----:B------:R-:W-:-:S05]  /*1ed0*/  IMAD.MOV.U32 R3, RZ, RZ, -0x5 ;  /* 0xfffffffbff037424 */ /* 0x000fca00078e00ff */
[----:B------:R-:W-:-:S05]  /*1ee0*/  VIADDMNMX.U32 R0, R0, R3, 0x7, PT ;  /* 0x0000000700007446 */ /* 0x000fca0003800003 */
[----:B------:R-:W-:-:S04]  /*1ef0*/  IMAD.SHL.U32 R0, R0, 0x4, RZ ;  /* 0x0000000400007824 */ /* 0x000fc800078e00ff */
[----:B------:R-:W1:Y:S02]  /*1f00*/  LDC R4, c[0x2][R0+0x10] ;  /* 0x0080040000047b82 */ /* 0x000e640000000800 */
[----:B-1----:R-:W-:-:S04]  /*1f10*/  SHF.R.S32.HI R5, RZ, 0x1f, R4 ;  /* 0x0000001fff057819 */ /* 0x002fc80000011404 */
.L_x_34:
[----:B------:R-:W-:Y:S05]  /*1f20*/  BRX R4 -0x1f30                                                      (*"BRANCH_TARGETS .L_x_35,.L_x_36"*) ;  /* 0xffffffe004347949 */ /* 0x000fea000383ffff */
.L_x_10:
[----:B------:R-:W-:-:S13]  /*1f30*/  ISETP.NE.AND P0, PT, R0, 0x21, PT ;  /* 0x000000210000780c */ /* 0x000fda0003f05270 */
[----:B------:R-:W-:Y:S05]  /*1f40*/  @!P0 BREAK.RELIABLE B6 ;  /* 0x0000000000068942 */ /* 0x000fea0003800100 */
[----:B------:R-:W-:Y:S05]  /*1f50*/  @!P0 BRA `(.L_x_11) ;  /* 0x0000000000488947 */ /* 0x000fea0003800000 */
[----:B------:R-:W-:-:S13]  /*1f60*/  ISETP.NE.AND P0, PT, R0, 0x16, PT ;  /* 0x000000160000780c */ /* 0x000fda0003f05270 */
[----:B------:R-:W-:Y:S05]  /*1f70*/  @P0 BREAK.RELIABLE B6 ;  /* 0x0000000000060942 */ /* 0x000fea0003800100 */
[----:B------:R-:W-:Y:S05]  /*1f80*/  @P0 BRA `(.L_x_12) ;  /* 0x0000000000740947 */ /* 0x000fea0003800000 */
.L_x_35:
[----:B------:R-:W-:Y:S05]  /*1f90*/  BSYNC.RELIABLE B6 ;  /* 0x0000000000067941 */ /* 0x000fea0003800100 */
.L_x_9:
[----:B------:R-:W-:Y:S01]  /*1fa0*/  MOV R0, 0x10 ;  /* 0x0000001000007802 */ /* 0x000fe20000000f00 */
[----:B------:R-:W1:Y:S01]  /*1fb0*/  LDCU.64 UR4, c[0x4][URZ] ;  /* 0x01000000ff0477ac */ /* 0x000e620008000a00 */
[----:B0-----:R-:W-:Y:S02]  /*1fc0*/  CS2R R6, SRZ ;  /* 0x0000000000067805 */ /* 0x001fe4000001ff00 */
[----:B------:R0:W2:Y:S01]  /*1fd0*/  LDC.64 R8, c[0x4][R0] ;  /* 0x0100000000087b82 */ /* 0x0000a20000000a00 */
[----:B-1----:R-:W-:Y:S02]  /*1fe0*/  IMAD.U32 R4, RZ, RZ, UR4 ;  /* 0x00000004ff047e24 */ /* 0x002fe4000f8e00ff */
[----:B0-----:R-:W-:-:S07]  /*1ff0*/  IMAD.U32 R5, RZ, RZ, UR5 ;  /* 0x00000005ff057e24 */ /* 0x001fce000f8e00ff */
[----:B------:R-:W-:-:S07]  /*2000*/  LEPC R20, `(.L_x_13) ;  /* 0x000000001014794e */ /* 0x000fce0000000000 */
[----:B--2---:R-:W-:Y:S05]  /*2010*/  CALL.ABS.NOINC R8 ;  /* 0x0000000008007343 */ /* 0x004fea0003c00000 */
.L_x_13:
[----:B------:R-:W0:Y:S01]  /*2020*/  S2UR UR5, SR_CgaCtaId ;  /* 0x00000000000579c3 */ /* 0x000e220000008800 */
[----:B------:R-:W-:Y:S01]  /*2030*/  UMOV UR4, 0x400 ;  /* 0x0000040000047882 */ /* 0x000fe20000000000 */
[----:B------:R-:W-:Y:S01]  /*2040*/  IMAD.MOV.U32 R0, RZ, RZ, 0x1 ;  /* 0x00000001ff007424 */ /* 0x000fe200078e00ff */
[----:B0-----:R-:W-:-:S09]  /*2050*/  ULEA UR4, UR5, UR4, 0x18 ;  /* 0x0000000405047291 */ /* 0x001fd2000f8ec0ff */
[----:B------:R1:W-:Y:S01]  /*2060*/  STS.U8 [UR4], R0 ;  /* 0x00000000ff007988 */ /* 0x0003e20008000004 */
[----:B------:R-:W-:Y:S05]  /*2070*/  BRA `(.L_x_12) ;  /* 0x0000000000387947 */ /* 0x000fea0003800000 */
.L_x_11:
[----:B------:R-:W-:Y:S01]  /*2080*/  IMAD.MOV.U32 R0, RZ, RZ, 0x1 ;  /* 0x00000001ff007424 */ /* 0x000fe200078e00ff */
[----:B------:R-:W-:Y:S01]  /*2090*/  MOV R3, 0x10 ;  /* 0x0000001000037802 */ /* 0x000fe20000000f00 */
[----:B------:R-:W1:Y:S01]  /*20a0*/  LDCU.64 UR4, c[0x4][0x8] ;  /* 0x01000100ff0477ac */ /* 0x000e620008000a00 */
[----:B0-----:R-:W-:Y:S01]  /*20b0*/  IADD3 R6, P0, P1, R1, 0x60, R6 ;  /* 0x0000006001067810 */ /* 0x001fe2000791e006 */
[----:B------:R-:W-:Y:S01]  /*20c0*/  IMAD.MOV.U32 R2, RZ, RZ, 0x1 ;  /* 0x00000001ff027424 */ /* 0x000fe200078e00ff */
[----:B------:R0:W-:Y:S01]  /*20d0*/  STL [R1+0x60], R0 ;  /* 0x0000600001007387 */ /* 0x0001e20000100800 */
[----:B------:R0:W2:Y:S01]  /*20e0*/  LDC.64 R8, c[0x4][R3] ;  /* 0x0100000003087b82 */ /* 0x0000a20000000a00 */
[----:B------:R-:W-:Y:S01]  /*20f0*/  IADD3.X R7, PT, PT, RZ, UR38, RZ, P0, P1 ;  /* 0x00000026ff077c10 */ /* 0x000fe200087e24ff */
[----:B-1----:R-:W-:Y:S02]  /*2100*/  IMAD.U32 R4, RZ, RZ, UR4 ;  /* 0x00000004ff047e24 */ /* 0x002fe4000f8e00ff */
[----:B0-----:R-:W-:-:S07]  /*2110*/  IMAD.U32 R5, RZ, RZ, UR5 ;  /* 0x00000005ff057e24 */ /* 0x001fce000f8e00ff */
[----:B------:R-:W-:-:S07]  /*2120*/  LEPC R20, `(.L_x_14) ;  /* 0x000000001014794e */ /* 0x000fce0000000000 */
[----:B--2---:R-:W-:Y:S05]  /*2130*/  CALL.ABS.NOINC R8 ;  /* 0x0000000008007343 */ /* 0x004fea0003c00000 */
.L_x_14:
[----:B------:R-:W-:Y:S05]  /*2140*/  BRA `(.L_x_12) ;  /* 0x0000000000047947 */ /* 0x000fea0003800000 */
.L_x_36:
[----:B------:R-:W-:Y:S05]  /*2150*/  BREAK.RELIABLE B6 ;  /* 0x0000000000067942 */ /* 0x000fea0003800100 */
.L_x_12:
[----:B------:R-:W-:Y:S05]  /*2160*/  BSYNC.RECONVERGENT B7 ;  /* 0x0000000000077941 */ /* 0x000fea0003800200 */
.L_x_8:
[----:B------:R-:W2:Y:S02]  /*2170*/  LDC.64 R4, c[0x0][0x3d0] ;  /* 0x0000f400ff047b82 */ /* 0x000ea40000000a00 */
[----:B--2---:R-:W-:-:S05]  /*2180*/  IMAD.WIDE.U32 R16, R16, 0x4, R4 ;  /* 0x0000000410107825 */ /* 0x004fca00078e0004 */
[----:B------:R-:W-:Y:S01]  /*2190*/  STG.E desc[UR36][R16.64], R2 ;  /* 0x0000000210007986 */ /* 0x000fe2000c101924 */
[----:B------:R-:W-:Y:S05]  /*21a0*/  EXIT ;  /* 0x000000000000794d */ /* 0x000fea0003800000 */
        .weak           $__internal_0_$__cuda_sm20_div_rn_f64_full
        .type           $__internal_0_$__cuda_sm20_div_rn_f64_full,@function
        .size           $__internal_0_$__cuda_sm20_div_rn_f64_full,(.L_x_43 - $__internal_0_$__cuda_sm20_div_rn_f64_full)
$__internal_0_$__cuda_sm20_div_rn_f64_full:
[----:B------:R-:W-:Y:S01]  /*21b0*/  IMAD.U32 R7, RZ, RZ, UR17 ;  /* 0x00000011ff077e24 */ /* 0x000fe2000f8e00ff */
[----:B------:R-:W-:Y:S01]  /*21c0*/  UMOV UR8, UR16 ;  /* 0x0000001000087c82 */ /* 0x000fe20008000000 */
[----:B------:R-:W-:Y:S01]  /*21d0*/  UMOV UR9, UR17 ;  /* 0x0000001100097c82 */ /* 0x000fe20008000000 */
[----:B------:R-:W-:Y:S01]  /*21e0*/  IMAD.U32 R8, RZ, RZ, UR8 ;  /* 0x00000008ff087e24 */ /* 0x000fe2000f8e00ff */
[----:B------:R-:W-:Y:S01]  /*21f0*/  ULOP3.LUT UR10, UR17, 0x800fffff, URZ, 0xc0, !UPT ;  /* 0x800fffff110a7892 */ /* 0x000fe2000f8ec0ff */
[----:B------:R-:W-:Y:S01]  /*2200*/  FSETP.GEU.AND P0, PT, |R7|, 1.469367938527859385e-39, PT ;  /* 0x001000000700780b */ /* 0x000fe20003f0e200 */
[----:B------:R-:W-:Y:S01]  /*2210*/  IMAD.U32 R9, RZ, RZ, UR9 ;  /* 0x00000009ff097e24 */ /* 0x000fe2000f8e00ff */
[----:B------:R-:W-:Y:S01]  /*2220*/  ULOP3.LUT UR4, UR17, 0x7ff00000, URZ, 0xc0, !UPT ;  /* 0x7ff0000011047892 */ /* 0x000fe2000f8ec0ff */
[----:B------:R-:W-:Y:S01]  /*2230*/  IMAD.U32 R7, RZ, RZ, UR7 ;  /* 0x00000007ff077e24 */ /* 0x000fe2000f8e00ff */
[----:B------:R-:W-:Y:S02]  /*2240*/  ULOP3.LUT UR11, UR10, 0x3ff00000, URZ, 0xfc, !UPT ;  /* 0x3ff000000a0b7892 */ /* 0x000fe4000f8efcff */
[----:B------:R-:W-:Y:S01]  /*2250*/  ULOP3.LUT UR5, UR7, 0x7ff00000, URZ, 0xc0, !UPT ;  /* 0x7ff0000007057892 */ /* 0x000fe2000f8ec0ff */
[----:B------:R-:W-:Y:S01]  /*2260*/  UMOV UR10, UR16 ;  /* 0x00000010000a7c82 */ /* 0x000fe20008000000 */
[----:B------:R-:W-:-:S02]  /*2270*/  UMOV UR13, 0x1ca00000 ;  /* 0x1ca00000000d7882 */ /* 0x000fc40000000000 */
[----:B------:R-:W-:-:S03]  /*2280*/  UISETP.GE.U32.AND UP1, UPT, UR5, UR4, UPT ;  /* 0x000000040500728c */ /* 0x000fc6000bf26070 */
[----:B------:R-:W-:Y:S01]  /*2290*/  VOTEU.ANY UP0, P0 ;  /* 0x0000000000ff7886 */ /* 0x000fe20000000100 */
[----:B------:R-:W-:Y:S01]  /*22a0*/  PLOP3.LUT P0, PT, PT, PT, UP0, 0x80, 0x8 ;  /* 0x000000000008781c */ /* 0x000fe20003f0f008 */
[----:B------:R-:W-:Y:S01]  /*22b0*/  USEL UR13, UR13, 0x63400000, !UP1 ;  /* 0x634000000d0d7887 */ /* 0x000fe2000c800000 */
[----:B------:R-:W-:-:S03]  /*22c0*/  UMOV UR14, UR5 ;  /* 0x00000005000e7c82 */ /* 0x000fc60008000000 */
[----:B------:R-:W-:-:S08]  /*22d0*/  ULOP3.LUT UR13, UR13, 0x800fffff, UR7, 0xf8, !UPT ;  /* 0x800fffff0d0d7892 */ /* 0x000fd0000f8ef807 */
[----:B------:R-:W-:-:S10]  /*22e0*/  @!P0 DMUL R8, R8, 8.98846567431157953865e+307 ;  /* 0x7fe0000008088828 */ /* 0x000fd40000000000 */
[----:B------:R-:W-:Y:S02]  /*22f0*/  @!P0 R2UR UR19, R9 ;  /* 0x00000000091382ca */ /* 0x000fe400000e0000 */
[----:B------:R-:W-:Y:S01]  /*2300*/  @!P0 R2UR UR18, R8 ;  /* 0x00000000081282ca */ /* 0x000fe200000e0000 */
[----:B------:R-:W-:Y:S01]  /*2310*/  IMAD.MOV.U32 R8, RZ, RZ, 0x1 ;  /* 0x00000001ff087424 */ /* 0x000fe200078e00ff */
[----:B------:R-:W-:-:S09]  /*2320*/  FSETP.GEU.AND P0, PT, |R7|, 1.469367938527859385e-39, PT ;  /* 0x001000000700780b */ /* 0x000fd20003f0e200 */
[----:B------:R-:W-:Y:S02]  /*2330*/  @!UP0 UMOV UR11, UR19 ;  /* 0x00000013000b8c82 */ /* 0x000fe40008000000 */
[----:B------:R-:W0:Y:S01]  /*2340*/  MUFU.RCP64H R9, UR11 ;  /* 0x0000000b00097d08 */ /* 0x000e220008001800 */
[----:B------:R-:W-:Y:S01]  /*2350*/  @!UP0 UMOV UR10, UR18 ;  /* 0x00000012000a8c82 */ /* 0x000fe20008000000 */
[----:B------:R-:W-:Y:S02]  /*2360*/  IMAD.U32 R47, RZ, RZ, UR11 ;  /* 0x0000000bff2f7e24 */ /* 0x000fe4000f8e00ff */
[----:B------:R-:W-:-:S06]  /*2370*/  IMAD.U32 R46, RZ, RZ, UR10 ;  /* 0x0000000aff2e7e24 */ /* 0x000fcc000f8e00ff */
[----:B0-----:R-:W-:-:S08]  /*2380*/  DFMA R46, R8, -R46, 1 ;  /* 0x3ff00000082e742b */ /* 0x001fd0000000082e */
[----:B------:R-:W-:-:S08]  /*2390*/  DFMA R46, R46, R46, R46 ;  /* 0x0000002e2e2e722b */ /* 0x000fd0000000002e */
[----:B------:R-:W-:Y:S01]  /*23a0*/  DFMA R8, R8, R46, R8 ;  /* 0x0000002e0808722b */ /* 0x000fe20000000008 */
[----:B------:R-:W-:Y:S02]  /*23b0*/  IMAD.U32 R46, RZ, RZ, UR10 ;  /* 0x0000000aff2e7e24 */ /* 0x000fe4000f8e00ff */
[----:B------:R-:W-:-:S06]  /*23c0*/  IMAD.U32 R47, RZ, RZ, UR11 ;  /* 0x0000000bff2f7e24 */ /* 0x000fcc000f8e00ff */
[----:B------:R-:W-:-:S08]  /*23d0*/  DFMA R46, R8, -R46, 1 ;  /* 0x3ff00000082e742b */ /* 0x000fd0000000082e */
[----:B------:R-:W-:Y:S01]  /*23e0*/  DFMA R8, R8, R46, R8 ;  /* 0x0000002e0808722b */ /* 0x000fe20000000008 */
[----:B------:R-:W-:Y:S02]  /*23f0*/  IMAD.U32 R47, RZ, RZ, UR7 ;  /* 0x00000007ff2f7e24 */ /* 0x000fe4000f8e00ff */
[----:B------:R-:W-:Y:S02]  /*2400*/  IMAD.U32 R46, RZ, RZ, UR6 ;  /* 0x00000006ff2e7e24 */ /* 0x000fe4000f8e00ff */
[----:B------:R-:W-:Y:S01]  /*2410*/  IMAD.U32 R47, RZ, RZ, UR13 ;  /* 0x0000000dff2f7e24 */ /* 0x000fe2000f8e00ff */
[----:B------:R-:W-:Y:S06]  /*2420*/  @P0 BRA `(.L_x_15) ;  /* 0x0000000000380947 */ /* 0x000fec0003800000 */
[----:B------:R-:W-:Y:S01]  /*2430*/  ULOP3.LUT UR13, UR9, 0x7ff00000, URZ, 0xc0, !UPT ;  /* 0x7ff00000090d7892 */ /* 0x000fe2000f8ec0ff */
[----:B------:R-:W-:-:S03]  /*2440*/  IMAD.MOV.U32 R48, RZ, RZ, RZ ;  /* 0x000000ffff307224 */ /* 0x000fc600078e00ff */
[----:B------:R-:W-:-:S03]  /*2450*/  UISETP.GE.U32.AND UP1, UPT, UR5, UR13, UPT ;  /* 0x0000000d0500728c */ /* 0x000fc6000bf26070 */
[----:B------:R-:W-:Y:S02]  /*2460*/  UMOV UR13, 0x1ca00000 ;  /* 0x1ca00000000d7882 */ /* 0x000fe40000000000 */
[----:B------:R-:W-:-:S04]  /*2470*/  USEL UR13, UR13, 0x63400000, !UP1 ;  /* 0x634000000d0d7887 */ /* 0x000fc8000c800000 */
[----:B------:R-:W-:-:S04]  /*2480*/  ULOP3.LUT UR13, UR13, 0x80000000, UR7, 0xf8, !UPT ;  /* 0x800000000d0d7892 */ /* 0x000fc8000f8ef807 */
[----:B------:R-:W-:-:S06]  /*2490*/  ULOP3.LUT UR13, UR13, 0x100000, URZ, 0xfc, !UPT ;  /* 0x001000000d0d7892 */ /* 0x000fcc000f8efcff */
[----:B------:R-:W-:-:S06]  /*24a0*/  IMAD.U32 R49, RZ, RZ, UR13 ;  /* 0x0000000dff317e24 */ /* 0x000fcc000f8e00ff */
[----:B------:R-:W-:-:S10]  /*24b0*/  DFMA R46, R46, 2, -R48 ;  /* 0x400000002e2e782b */ /* 0x000fd40000000830 */
[----:B------:R-:W-:Y:S02]  /*24c0*/  R2UR UR20, R46 ;  /* 0x000000002e1472ca */ /* 0x000fe400000e0000 */
[----:B------:R-:W-:-:S11]  /*24d0*/  R2UR UR21, R47 ;  /* 0x000000002f1572ca */ /* 0x000fd600000e0000 */
[----:B------:R-:W-:Y:S02]  /*24e0*/  IMAD.U32 R46, RZ, RZ, UR20 ;  /* 0x00000014ff2e7e24 */ /* 0x000fe4000f8e00ff */
[----:B------:R-:W-:Y:S01]  /*24f0*/  IMAD.U32 R47, RZ, RZ, UR21 ;  /* 0x00000015ff2f7e24 */ /* 0x000fe2000f8e00ff */
[----:B------:R-:W-:-:S12]  /*2500*/  ULOP3.LUT UR14, UR21, 0x7ff00000, URZ, 0xc0, !UPT ;  /* 0x7ff00000150e7892 */ /* 0x000fd8000f8ec0ff */
.L_x_15:
[----:B------:R-:W-:Y:S01]  /*2510*/  UMOV UR13, UR4 ;  /* 0x00000004000d7c82 */ /* 0x000fe20008000000 */
[----:B------:R-:W-:Y:S01]  /*2520*/  @!UP0 ULOP3.LUT UR13, UR19, 0x7ff00000, URZ, 0xc0, !UPT ;  /* 0x7ff00000130d8892 */ /* 0x000fe2000f8ec0ff */
[----:B------:R-:W-:Y:S01]  /*2530*/  DMUL R48, R8, R46 ;  /* 0x0000002e08307228 */ /* 0x000fe20000000000 */
[----:B------:R-:W-:Y:S02]  /*2540*/  UIADD3 UR4, UPT, UPT, UR14, -0x1, URZ ;  /* 0xffffffff0e047890 */ /* 0x000fe4000fffe0ff */
[----:B------:R-:W-:Y:S02]  /*2550*/  UIADD3 UR15, UPT, UPT, UR13, -0x1, URZ ;  /* 0xffffffff0d0f7890 */ /* 0x000fe4000fffe0ff */
[----:B------:R-:W-:-:S03]  /*2560*/  UISETP.GT.U32.AND UP0, UPT, UR4, 0x7feffffe, UPT ;  /* 0x7feffffe0400788c */ /* 0x000fc6000bf04070 */
[----:B------:R-:W-:Y:S01]  /*2570*/  DFMA R50, R48, -UR10, R46 ;  /* 0x8000000a30327c2b */ /* 0x000fe2000800002e */
[----:B------:R-:W-:-:S07]  /*2580*/  UISETP.GT.U32.OR UP0, UPT, UR15, 0x7feffffe, UP0 ;  /* 0x7feffffe0f00788c */ /* 0x000fce0008704470 */
[----:B------:R-:W-:Y:S02]  /*2590*/  DFMA R8, R8, R50, R48 ;  /* 0x000000320808722b */ /* 0x000fe40000000030 */
[----:B------:R-:W-:Y:S09]  /*25a0*/  BRA.U UP0, `(.L_x_16) ;  /* 0x0000000100947547 */ /* 0x000ff2000b800000 */
[----:B------:R-:W-:Y:S01]  /*25b0*/  ULOP3.LUT UR4, UR9, 0x7ff00000, URZ, 0xc0, !UPT ;  /* 0x7ff0000009047892 */ /* 0x000fe2000f8ec0ff */
[----:B------:R-:W-:-:S03]  /*25c0*/  IMAD.U32 R7, RZ, RZ, UR5 ;  /* 0x00000005ff077e24 */ /* 0x000fc6000f8e00ff */
[----:B------:R-:W-:Y:S02]  /*25d0*/  UISETP.GE.U32.AND UP0, UPT, UR5, UR4, UPT ;  /* 0x000000040500728c */ /* 0x000fe4000bf06070 */
[----:B------:R-:W-:Y:S01]  /*25e0*/  IMAD.U32 R48, RZ, RZ, UR4 ;  /* 0x00000004ff307e24 */ /* 0x000fe2000f8e00ff */
[----:B------:R-:W-:Y:S02]  /*25f0*/  UMOV UR4, 0x1ca00000 ;  /* 0x1ca0000000047882 */ /* 0x000fe40000000000 */
[----:B------:R-:W-:Y:S02]  /*2600*/  USEL UR4, UR4, 0x63400000, !UP0 ;  /* 0x6340000004047887 */ /* 0x000fe4000c000000 */
[----:B------:R-:W-:Y:S01]  /*2610*/  VIADDMNMX R7, R7, -R48, 0xb9600000, !PT ;  /* 0xb960000007077446 */ /* 0x000fe20007800930 */
[----:B------:R-:W-:-:S03]  /*2620*/  IMAD.MOV.U32 R48, RZ, RZ, RZ ;  /* 0x000000ffff307224 */ /* 0x000fc600078e00ff */
[----:B------:R-:W-:-:S05]  /*2630*/  VIMNMX R7, PT, PT, R7, 0x46a00000, PT ;  /* 0x46a0000007077848 */ /* 0x000fca0003fe0100 */
[----:B------:R-:W-:-:S04]  /*2640*/  VIADD R7, R7, -UR4 ;  /* 0x8000000407077c36 */ /* 0x000fc80008000000 */
[----:B------:R-:W-:-:S06]  /*2650*/  VIADD R49, R7, 0x7fe00000 ;  /* 0x7fe0000007317836 */ /* 0x000fcc0000000000 */
[----:B------:R-:W-:-:S10]  /*2660*/  DMUL R50, R8, R48 ;  /* 0x0000003008327228 */ /* 0x000fd40000000000 */
[----:B------:R-:W-:Y:S02]  /*2670*/  R2UR UR5, R51 ;  /* 0x00000000330572ca */ /* 0x000fe400000e0000 */
[----:B------:R-:W-:-:S11]  /*2680*/  R2UR UR4, R50 ;  /* 0x00000000320472ca */ /* 0x000fd600000e0000 */
[----:B------:R-:W-:-:S05]  /*2690*/  IMAD.U32 R17, RZ, RZ, UR5 ;  /* 0x00000005ff117e24 */ /* 0x000fca000f8e00ff */
[----:B------:R-:W-:-:S13]  /*26a0*/  FSETP.GTU.AND P0, PT, |R17|, 1.469367938527859385e-39, PT ;  /* 0x001000001100780b */ /* 0x000fda0003f0c200 */
[----:B------:R-:W-:Y:S05]  /*26b0*/  @P0 BRA `(.L_x_17) ;  /* 0x0000000000b40947 */ /* 0x000fea0003800000 */
[----:B------:R-:W-:Y:S01]  /*26c0*/  DFMA R46, R8, -UR10, R46 ;  /* 0x8000000a082e7c2b */ /* 0x000fe2000800002e */
[----:B------:R-:W-:-:S09]  /*26d0*/  IMAD.MOV.U32 R48, RZ, RZ, RZ ;  /* 0x000000ffff307224 */ /* 0x000fd200078e00ff */
[----:B------:R-:W-:Y:S02]  /*26e0*/  R2UR UR11, R47 ;  /* 0x000000002f0b72ca */ /* 0x000fe400000e0000 */
[----:B------:R-:W-:-:S11]  /*26f0*/  R2UR UR10, R46 ;  /* 0x000000002e0a72ca */ /* 0x000fd600000e0000 */
[----:B------:R-:W-:Y:S01]  /*2700*/  FSETP.NEU.AND P0, PT, RZ, UR11, PT ;  /* 0x0000000bff007c0b */ /* 0x000fe2000bf0d000 */
[----:B------:R-:W-:-:S06]  /*2710*/  ULOP3.LUT UR8, UR11, 0x80000000, UR9, 0x48, !UPT ;  /* 0x800000000b087892 */ /* 0x000fcc000f8e4809 */
[----:B------:R-:W-:-:S06]  /*2720*/  LOP3.LUT R49, R49, UR8, RZ, 0xfc, !PT ;  /* 0x0000000831317c12 */ /* 0x000fcc000f8efcff */
[----:B------:R-:W-:Y:S05]  /*2730*/  @!P0 BRA `(.L_x_17) ;  /* 0x0000000000948947 */ /* 0x000fea0003800000 */
[----:B------:R-:W-:Y:S01]  /*2740*/  IMAD.MOV R47, RZ, RZ, -R7 ;  /* 0x000000ffff2f7224 */ /* 0x000fe200078e0a07 */
[----:B------:R-:W-:Y:S01]  /*2750*/  IADD3 R7, PT, PT, -R7, -0x43300000, RZ ;  /* 0xbcd0000007077810 */ /* 0x000fe20007ffe1ff */
[----:B------:R-:W-:-:S06]  /*2760*/  IMAD.MOV.U32 R46, RZ, RZ, RZ ;  /* 0x000000ffff2e7224 */ /* 0x000fcc00078e00ff */
[----:B------:R-:W-:Y:S02]  /*2770*/  DFMA R46, -R46, UR4, R8 ;  /* 0x000000042e2e7c2b */ /* 0x000fe40008000108 */
[----:B------:R-:W-:-:S08]  /*2780*/  DMUL.RP R8, R8, R48 ;  /* 0x0000003008087228 */ /* 0x000fd00000008000 */
[----:B------:R-:W-:Y:S02]  /*2790*/  FSETP.NEU.AND P0, PT, |R47|, R7, PT ;  /* 0x000000072f00720b */ /* 0x000fe40003f0d200 */
[----:B------:R-:W-:Y:S02]  /*27a0*/  LOP3.LUT R7, R9, UR8, RZ, 0x3c, !PT ;  /* 0x0000000809077c12 */ /* 0x000fe4000f8e3cff */
[----:B------:R-:W-:Y:S02]  /*27b0*/  FSEL R8, R8, UR4, !P0 ;  /* 0x0000000408087c08 */ /* 0x000fe4000c000000 */
[----:B------:R-:W-:Y:S02]  /*27c0*/  FSEL R7, R7, UR5, !P0 ;  /* 0x0000000507077c08 */ /* 0x000fe4000c000000 */
[----:B------:R-:W-:Y:S02]  /*27d0*/  R2UR UR4, R8 ;  /* 0x00000000080472ca */ /* 0x000fe400000e0000 */
[----:B------:R-:W-:Y:S01]  /*27e0*/  R2UR UR5, R7 ;  /* 0x00000000070572ca */ /* 0x000fe200000e0000 */
[----:B------:R-:W-:-:S14]  /*27f0*/  BRA `(.L_x_17) ;  /* 0x0000000000647947 */ /* 0x000fdc0003800000 */
.L_x_16:
[----:B------:R-:W-:Y:S02]  /*2800*/  IMAD.U32 R8, RZ, RZ, UR6 ;  /* 0x00000006ff087e24 */ /* 0x000fe4000f8e00ff */
[----:B------:R-:W-:-:S06]  /*2810*/  IMAD.U32 R9, RZ, RZ, UR7 ;  /* 0x00000007ff097e24 */ /* 0x000fcc000f8e00ff */
[----:B------:R-:W-:-:S14]  /*2820*/  DSETP.NAN.AND P0, PT, R8, UR6, PT ;  /* 0x0000000608007e2a */ /* 0x000fdc000bf08000 */
[----:B------:R-:W-:Y:S05]  /*2830*/  @P0 BRA `(.L_x_18) ;  /* 0x00000000004c0947 */ /* 0x000fea0003800000 */
[----:B------:R-:W-:Y:S02]  /*2840*/  IMAD.U32 R8, RZ, RZ, UR8 ;  /* 0x00000008ff087e24 */ /* 0x000fe4000f8e00ff */
[----:B------:R-:W-:-:S06]  /*2850*/  IMAD.U32 R9, RZ, RZ, UR9 ;  /* 0x00000009ff097e24 */ /* 0x000fcc000f8e00ff */
[----:B------:R-:W-:-:S14]  /*2860*/  DSETP.NAN.AND P0, PT, R8, UR8, PT ;  /* 0x0000000808007e2a */ /* 0x000fdc000bf08000 */
[----:B------:R-:W-:Y:S05]  /*2870*/  @P0 BRA `(.L_x_19) ;  /* 0x0000000000300947 */ /* 0x000fea0003800000 */
[----:B------:R-:W-:Y:S01]  /*2880*/  UISETP.NE.AND UP0, UPT, UR14, UR13, UPT ;  /* 0x0000000d0e00728c */ /* 0x000fe2000bf05270 */
[----:B------:R-:W-:Y:S01]  /*2890*/  UMOV UR4, 0x0 ;  /* 0x0000000000047882 */ /* 0x000fe20000000000 */
[----:B------:R-:W-:-:S07]  /*28a0*/  UMOV UR5, 0xfff80000 ;  /* 0xfff8000000057882 */ /* 0x000fce0000000000 */
[----:B------:R-:W-:Y:S05]  /*28b0*/  BRA.U !UP0, `(.L_x_17) ;  /* 0x0000000108347547 */ /* 0x000fea000b800000 */
[----:B------:R-:W-:Y:S02]  /*28c0*/  UISETP.NE.AND UP0, UPT, UR14, 0x7ff00000, UPT ;  /* 0x7ff000000e00788c */ /* 0x000fe4000bf05270 */
[----:B------:R-:W-:Y:S02]  /*28d0*/  ULOP3.LUT UR5, UR7, 0x80000000, UR9, 0x48, !UPT ;  /* 0x8000000007057892 */ /* 0x000fe4000f8e4809 */
[----:B------:R-:W-:-:S11]  /*28e0*/  UISETP.EQ.OR UP0, UPT, UR13, URZ, !UP0 ;  /* 0x000000ff0d00728c */ /* 0x000fd6000c702670 */
[----:B------:R-:W-:Y:S01]  /*28f0*/  @UP0 ULOP3.LUT UR8, UR5, 0x7ff00000, URZ, 0xfc, !UPT ;  /* 0x7ff0000005080892 */ /* 0x000fe2000f8efcff */
[----:B------:R-:W-:Y:S01]  /*2900*/  @!UP0 UMOV UR4, URZ ;  /* 0x000000ff00048c82 */ /* 0x000fe20008000000 */
[----:B------:R-:W-:-:S05]  /*2910*/  @UP0 UMOV UR4, URZ ;  /* 0x000000ff00040c82 */ /* 0x000fca0008000000 */
[----:B------:R-:W-:Y:S01]  /*2920*/  @UP0 UMOV UR5, UR8 ;  /* 0x0000000800050c82 */ /* 0x000fe20008000000 */
[----:B------:R-:W-:Y:S05]  /*2930*/  BRA `(.L_x_17) ;  /* 0x0000000000147947 */ /* 0x000fea0003800000 */
.L_x_19:
[----:B------:R-:W-:Y:S01]  /*2940*/  ULOP3.LUT UR5, UR9, 0x80000, URZ, 0xfc, !UPT ;  /* 0x0008000009057892 */ /* 0x000fe2000f8efcff */
[----:B------:R-:W-:Y:S01]  /*2950*/  UMOV UR4, UR8 ;  /* 0x0000000800047c82 */ /* 0x000fe20008000000 */
[----:B------:R-:W-:Y:S10]  /*2960*/  BRA `(.L_x_17) ;  /* 0x0000000000087947 */ /* 0x000ff40003800000 */
.L_x_18:
[----:B------:R-:W-:Y:S01]  /*2970*/  ULOP3.LUT UR5, UR7, 0x80000, URZ, 0xfc, !UPT ;  /* 0x0008000007057892 */ /* 0x000fe2000f8efcff */
[----:B------:R-:W-:-:S11]  /*2980*/  UMOV UR4, UR6 ;  /* 0x0000000600047c82 */ /* 0x000fd60008000000 */
.L_x_17:
[----:B------:R-:W-:Y:S02]  /*2990*/  IMAD.MOV.U32 R8, RZ, RZ, R0 ;  /* 0x000000ffff087224 */ /* 0x000fe400078e0000 */
[----:B------:R-:W-:-:S04]  /*29a0*/  IMAD.MOV.U32 R9, RZ, RZ, 0x0 ;  /* 0x00000000ff097424 */ /* 0x000fc800078e00ff */
[----:B------:R-:W-:Y:S05]  /*29b0*/  RET.REL.NODEC R8 `(_Z10check_eachPA3_dS0_iS0_iPA3_iS0_S0_S0_S2_Pi) ;  /* 0xffffffd408907950 */ /* 0x000fea0003c3ffff */
.L_x_20:
        /* <DEDUP_REMOVED lines=12> */
.L_x_43:


//--------------------- .text._Z13check_segmentPA3_dPA3_iS0_iPi --------------------------
	.section	.text._Z13check_segmentPA3_dPA3_iS0_iPi,"ax",@progbits
	.align	128
        .global         _Z13check_segmentPA3_dPA3_iS0_iPi
        .type           _Z13check_segmentPA3_dPA3_iS0_iPi,@function
        .size           _Z13check_segmentPA3_dPA3_iS0_iPi,(.L_x_44 - _Z13check_segmentPA3_dPA3_iS0_iPi)
        .other          _Z13check_segmentPA3_dPA3_iS0_iPi,@"STO_CUDA_ENTRY STV_DEFAULT"
_Z13check_segmentPA3_dPA3_iS0_iPi:
.text._Z13check_segmentPA3_dPA3_iS0_iPi:
[----:B------:R-:W-:Y:S01]  /*0000*/  LDC R1, c[0x0][0x37c] ;  /* 0x0000df00ff017b82 */ /* 0x000fe20000000800 */
[----:B------:R-:W0:Y:S07]  /*0010*/  S2R R0, SR_CTAID.X ;  /* 0x0000000000007919 */ /* 0x000e2e0000002500 */
[----:B------:R-:W0:Y:S01]  /*0020*/  LDC.64 R8, c[0x0][0x388] ;  /* 0x0000e200ff087b82 */ /* 0x000e220000000a00 */
[----:B------:R-:W1:Y:S07]  /*0030*/  LDCU.64 UR4, c[0x0][0x358] ;  /* 0x00006b00ff0477ac */ /* 0x000e6e0008000a00 */
[----:B------:R-:W2:Y:S08]  /*0040*/  LDC.64 R26, c[0x0][0x380] ;  /* 0x0000e000ff1a7b82 */ /* 0x000eb00000000a00 */
[----:B------:R-:W3:Y:S01]  /*0050*/  LDC.64 R12, c[0x0][0x390] ;  /* 0x0000e400ff0c7b82 */ /* 0x000ee20000000a00 */
[----:B0-----:R-:W-:-:S05]  /*0060*/  IMAD.WIDE.U32 R8, R0, 0xc, R8 ;  /* 0x0000000c00087825 */ /* 0x001fca00078e0008 */
[----:B-1----:R-:W2:Y:S04]  /*0070*/  LDG.E R29, desc[UR4][R8.64] ;  /* 0x00000004081d7981 */ /* 0x002ea8000c1e1900 */
[----:B------:R-:W4:Y:S04]  /*0080*/  LDG.E R11, desc[UR4][R8.64+0x4] ;  /* 0x00000404080b7981 */ /* 0x000f28000c1e1900 */
[----:B------:R-:W5:Y:S01]  /*0090*/  LDG.E R3, desc[UR4][R8.64+0x8] ;  /* 0x0000080408037981 */ /* 0x000f62000c1e1900 */
[----:B--2---:R-:W-:-:S04]  /*00a0*/  IMAD.WIDE R28, R29, 0x18, R26 ;  /* 0x000000181d1c7825 */ /* 0x004fc800078e021a */
[--C-:B----4-:R-:W-:Y:S01]  /*00b0*/  IMAD.WIDE R10, R11, 0x18, R26.reuse ;  /* 0x000000180b0a7825 */ /* 0x110fe200078e021a */
[----:B------:R-:W2:Y:S03]  /*00c0*/  LDG.E.64 R6, desc[UR4][R28.64+0x8] ;  /* 0x000008041c067981 */ /* 0x000ea6000c1e1b00 */
[----:B-----5:R-:W-:Y:S01]  /*00d0*/  IMAD.WIDE R26, R3, 0x18, R26 ;  /* 0x00000018031a7825 */ /* 0x020fe200078e021a */
[----:B------:R-:W4:Y:S04]  /*00e0*/  LDG.E.64 R22, desc[UR4][R10.64] ;  /* 0x000000040a167981 */ /* 0x000f28000c1e1b00 */
[----:B------:R-:W4:Y:S04]  /*00f0*/  LDG.E.64 R2, desc[UR4][R28.64] ;  /* 0x000000041c027981 */ /* 0x000f28000c1e1b00 */
[----:B------:R-:W2:Y:S04]  /*0100*/  LDG.E.64 R16, desc[UR4][R26.64+0x8] ;  /* 0x000008041a107981 */ /* 0x000ea8000c1e1b00 */
[----:B------:R-:W5:Y:S04]  /*0110*/  LDG.E.64 R4, desc[UR4][R28.64+0x10] ;  /* 0x000010041c047981 */ /* 0x000f68000c1e1b00 */
[----:B------:R-:W5:Y:S04]  /*0120*/  LDG.E.64 R14, desc[UR4][R10.64+0x10] ;  /* 0x000010040a0e7981 */ /* 0x000f68000c1e1b00 */
[----:B------:R0:W5:Y:S04]  /*0130*/  LDG.E.64 R24, desc[UR4][R10.64+0x8] ;  /* 0x000008040a187981 */ /* 0x000168000c1e1b00 */
[----:B------:R-:W5:Y:S04]  /*0140*/  LDG.E.64 R8, desc[UR4][R26.64+0x10] ;  /* 0x000010041a087981 */ /* 0x000f68000c1e1b00 */
[----:B------:R-:W5:Y:S01]  /*0150*/  LDG.E.64 R20, desc[UR4][R26.64] ;  /* 0x000000041a147981 */ /* 0x000f62000c1e1b00 */
[----:B0-----:R-:W3:Y:S02]  /*0160*/  LDC R11, c[0x0][0x398] ;  /* 0x0000e600ff0b7b82 */ /* 0x001ee40000000800 */
[----:B---3--:R-:W-:-:S04]  /*0170*/  IMAD.WIDE R10, R11, 0x18, R12 ;  /* 0x000000180b0a7825 */ /* 0x008fc800078e020c */
[----:B------:R-:W-:Y:S01]  /*0180*/  IMAD.WIDE.U32 R12, R0, 0x18, R12 ;  /* 0x00000018000c7825 */ /* 0x000fe200078e000c */
[----:B------:R-:W3:Y:S04]  /*0190*/  LDG.E.64 R26, desc[UR4][R10.64+0x10] ;  /* 0x000010040a1a7981 */ /* 0x000ee8000c1e1b00 */
[----:B------:R-:W3:Y:S01]  /*01a0*/  LDG.E.64 R28, desc[UR4][R12.64+0x28] ;  /* 0x000028040c1c7981 */ /* 0x000ee2000c1e1b00 */
[----:B----4-:R-:W-:Y:S02]  /*01b0*/  DADD R22, R22, -R2 ;  /* 0x0000000016167229 */ /* 0x010fe40000000802 */
[----:B--2---:R-:W-:Y:S02]  /*01c0*/  DADD R18, -R6, R16 ;  /* 0x0000000006127229 */ /* 0x004fe40000000110 */
[----:B-----5:R-:W-:-:S06]  /*01d0*/  DADD R14, -R4, R14 ;  /* 0x00000000040e7229 */ /* 0x020fcc000000010e */
[----:B------:R-:W-:Y:S02]  /*01e0*/  DMUL R22, R18, R22 ;  /* 0x0000001612167228 */ /* 0x000fe40000000000 */
[----:B------:R-:W-:Y:S02]  /*01f0*/  DADD R16, -R4, R16 ;  /* 0x0000000004107229 */ /* 0x000fe40000000110 */
[----:B------:R-:W-:Y:S02]  /*0200*/  DADD R24, R24, -R6 ;  /* 0x0000000018187229 */ /* 0x000fe40000000806 */
[----:B------:R-:W-:Y:S02]  /*0210*/  DMUL R18, R14, R18 ;  /* 0x000000120e127228 */ /* 0x000fe40000000000 */
[----:B------:R-:W-:Y:S02]  /*0220*/  DADD R8, R8, -R4 ;  /* 0x0000000008087229 */ /* 0x000fe40000000804 */
[----:B------:R-:W-:-:S02]  /*0230*/  DFMA R14, R14, R16, -R22 ;  /* 0x000000100e0e722b */ /* 0x000fc40000000816 */
[----:B------:R-:W2:Y:S04]  /*0240*/  LDG.E.64 R16, desc[UR4][R10.64] ;  /* 0x000000040a107981 */ /* 0x000ea8000c1e1b00 */
[----:B------:R-:W-:Y:S01]  /*0250*/  DFMA R8, R8, R24, -R18 ;  /* 0x000000180808722b */ /* 0x000fe20000000812 */
[----:B------:R-:W2:Y:S01]  /*0260*/  LDG.E.64 R18, desc[UR4][R12.64+0x18] ;  /* 0x000018040c127981 */ /* 0x000ea2000c1e1b00 */
[----:B------:R-:W-:-:S08]  /*0270*/  DADD R20, -R2, R20 ;  /* 0x0000000002147229 */ /* 0x000fd00000000114 */
[----:B------:R-:W-:Y:S01]  /*0280*/  DFMA R20, -R24, R20, R22 ;  /* 0x000000141814722b */ /* 0x000fe20000000116 */
[----:B------:R-:W4:Y:S04]  /*0290*/  LDG.E.64 R22, desc[UR4][R10.64+0x8] ;  /* 0x000008040a167981 */ /* 0x000f28000c1e1b00 */
[----:B------:R-:W4:Y:S01]  /*02a0*/  LDG.E.64 R24, desc[UR4][R12.64+0x20] ;  /* 0x000020040c187981 */ /* 0x000f22000c1e1b00 */
[----:B---3--:R-:W-:Y:S02]  /*02b0*/  DADD R28, R26, -R28 ;  /* 0x000000001a1c7229 */ /* 0x008fe4000000081c */
[----:B--2---:R-:W-:Y:S01]  /*02c0*/  DADD R16, R16, -R18 ;  /* 0x0000000010107229 */ /* 0x004fe20000000812 */
[----:B------:R-:W0:Y:S01]  /*02d0*/  LDC.64 R18, c[0x0][0x390] ;  /* 0x0000e400ff127b82 */ /* 0x000e220000000a00 */
[----:B----4-:R-:W-:Y:S01]  /*02e0*/  DADD R24, R22, -R24 ;  /* 0x0000000016187229 */ /* 0x010fe20000000818 */
[----:B0-----:R-:W2:Y:S04]  /*02f0*/  LDG.E.64 R22, desc[UR4][R18.64] ;  /* 0x0000000412167981 */ /* 0x001ea8000c1e1b00 */
[----:B------:R-:W3:Y:S04]  /*0300*/  LDG.E.64 R10, desc[UR4][R18.64+0x8] ;  /* 0x00000804120a7981 */ /* 0x000ee8000c1e1b00 */
[----:B------:R-:W4:Y:S01]  /*0310*/  LDG.E.64 R26, desc[UR4][R18.64+0x10] ;  /* 0x00001004121a7981 */ /* 0x000f22000c1e1b00 */
[----:B------:R-:W-:-:S02]  /*0320*/  DFMA R16, R8, R16, RZ ;  /* 0x000000100810722b */ /* 0x000fc400000000ff */
[----:B------:R-:W-:-:S06]  /*0330*/  DFMA R2, R8, R2, RZ ;  /* 0x000000020802722b */ /* 0x000fcc00000000ff */
[----:B------:R-:W-:Y:S02]  /*0340*/  DFMA R16, R14, R24, R16 ;  /* 0x000000180e10722b */ /* 0x000fe40000000010 */
[----:B------:R-:W-:-:S06]  /*0350*/  DFMA R2, R6, R14, R2 ;  /* 0x0000000e0602722b */ /* 0x000fcc0000000002 */
[----:B------:R-:W-:Y:S02]  /*0360*/  DFMA R6, R20, R28, R16 ;  /* 0x0000001c1406722b */ /* 0x000fe40000000010 */
[----:B------:R-:W-:-:S06]  /*0370*/  DFMA R2, R4, R20, R2 ;  /* 0x000000140402722b */ /* 0x000fcc0000000002 */
[----:B------:R-:W-:Y:S02]  /*0380*/  DSETP.NEU.AND P0, PT, R6, RZ, PT ;  /* 0x000000ff0600722a */ /* 0x000fe40003f0d000 */
[----:B--2---:R-:W-:-:S08]  /*0390*/  DFMA R22, R8, R22, RZ ;  /* 0x000000160816722b */ /* 0x004fd000000000ff */
[----:B---3--:R-:W-:-:S08]  /*03a0*/  DFMA R10, R14, R10, R22 ;  /* 0x0000000a0e0a722b */ /* 0x008fd00000000016 */
[----:B----4-:R-:W-:-:S08]  /*03b0*/  DFMA R8, R20, R26, R10 ;  /* 0x0000001a1408722b */ /* 0x010fd0000000000a */
[----:B------:R-:W-:-:S08]  /*03c0*/  DADD R8, R2, -R8 ;  /* 0x0000000002087229 */ /* 0x000fd00000000808 */
[----:B------:R-:W-:-:S06]  /*03d0*/  @!P0 DSETP.NEU.AND P1, PT, R8, RZ, PT ;  /* 0x000000ff0800822a */ /* 0x000fcc0003f2d000 */
[----:B------:R-:W-:Y:S01]  /*03e0*/  @!P0 SEL R5, RZ, 0x5, P1 ;  /* 0x00000005ff058807 */ /* 0x000fe20000800000 */
[----:B------:R-:W-:Y:S07]  /*03f0*/  @!P0 BRA `(.L_x_21) ;  /* 0x0000000000608947 */ /* 0x000fee0003800000 */
[----:B------:R-:W0:Y:S01]  /*0400*/  MUFU.RCP64H R3, R7 ;  /* 0x0000000700037308 */ /* 0x000e220000001800 */
[----:B------:R-:W-:Y:S01]  /*0410*/  IMAD.MOV.U32 R2, RZ, RZ, 0x1 ;  /* 0x00000001ff027424 */ /* 0x000fe200078e00ff */
[----:B------:R-:W-:-:S05]  /*0420*/  FSETP.GEU.AND P1, PT, |R9|, 6.5827683646048100446e-37, PT ;  /* 0x036000000900780b */ /* 0x000fca0003f2e200 */
[----:B0-----:R-:W-:-:S08]  /*0430*/  DFMA R4, -R6, R2, 1 ;  /* 0x3ff000000604742b */ /* 0x001fd00000000102 */
[----:B------:R-:W-:-:S08]  /*0440*/  DFMA R4, R4, R4, R4 ;  /* 0x000000040404722b */ /* 0x000fd00000000004 */
[----:B------:R-:W-:-:S08]  /*0450*/  DFMA R4, R2, R4, R2 ;  /* 0x000000040204722b */ /* 0x000fd00000000002 */
[----:B------:R-:W-:-:S08]  /*0460*/  DFMA R2, -R6, R4, 1 ;  /* 0x3ff000000602742b */ /* 0x000fd00000000104 */
[----:B------:R-:W-:-:S08]  /*0470*/  DFMA R2, R4, R2, R4 ;  /* 0x000000020402722b */ /* 0x000fd00000000004 */
[----:B------:R-:W-:-:S08]  /*0480*/  DMUL R4, R8, R2 ;  /* 0x0000000208047228 */ /* 0x000fd00000000000 */
[----:B------:R-:W-:-:S08]  /*0490*/  DFMA R10, -R6, R4, R8 ;  /* 0x00000004060a722b */ /* 0x000fd00000000108 */
[----:B------:R-:W-:-:S10]  /*04a0*/  DFMA R2, R2, R10, R4 ;  /* 0x0000000a0202722b */ /* 0x000fd40000000004 */
[----:B------:R-:W-:-:S05]  /*04b0*/  FFMA R4, RZ, R7, R3 ;  /* 0x00000007ff047223 */ /* 0x000fca0000000003 */
[----:B------:R-:W-:-:S13]  /*04c0*/  FSETP.GT.AND P0, PT, |R4|, 1.469367938527859385e-39, PT ;  /* 0x001000000400780b */ /* 0x000fda0003f04200 */
[----:B------:R-:W-:Y:S05]  /*04d0*/  @P0 BRA P1, `(.L_x_22) ;  /* 0x0000000000080947 */ /* 0x000fea0000800000 */
[----:B------:R-:W-:-:S07]  /*04e0*/  MOV R14, 0x500 ;  /* 0x00000500000e7802 */ /* 0x000fce0000000f00 */
[----:B------:R-:W-:Y:S05]  /*04f0*/  CALL.REL.NOINC `($__internal_1_$__cuda_sm20_div_rn_f64_full) ;  /* 0x0000000000307944 */ /* 0x000fea0003c00000 */
.L_x_22:
[C---:B------:R-:W-:Y:S01]  /*0500*/  DSETP.GEU.AND P0, PT, R2.reuse, 1, PT ;  /* 0x3ff000000200742a */ /* 0x040fe20003f0e000 */
[----:B------:R-:W-:Y:S01]  /*0510*/  IMAD.MOV.U32 R5, RZ, RZ, 0x9 ;  /* 0x00000009ff057424 */ /* 0x000fe200078e00ff */
[----:B------:R-:W-:-:S14]  /*0520*/  DSETP.GT.AND P1, PT, R2, RZ, PT ;  /* 0x000000ff0200722a */ /* 0x000fdc0003f24000 */
[----:B------:R-:W-:Y:S05]  /*0530*/  @!P0 BRA P1, `(.L_x_21) ;  /* 0x0000000000108947 */ /* 0x000fea0000800000 */
[----:B------:R-:W-:Y:S01]  /*0540*/  DSETP.NEU.AND P1, PT, R8, RZ, PT ;  /* 0x000000ff0800722a */ /* 0x000fe20003f2d000 */
[----:B------:R-:W-:-:S13]  /*0550*/  IMAD.MOV.U32 R5, RZ, RZ, 0x6 ;  /* 0x00000006ff057424 */ /* 0x000fda00078e00ff */
[----:B------:R-:W-:-:S06]  /*0560*/  @P1 DSETP.NEU.AND P0, PT, R8, R6, PT ;  /* 0x000000060800122a */ /* 0x000fcc0003f0d000 */
[----:B------:R-:W-:-:S08]  /*0570*/  @P1 SEL R5, RZ, 0x7, P0 ;  /* 0x00000007ff051807 */ /* 0x000fd00000000000 */
.L_x_21:
[----:B------:R-:W0:Y:S02]  /*0580*/  LDC.64 R2, c[0x0][0x3a0] ;  /* 0x0000e800ff027b82 */ /* 0x000e240000000a00 */
[----:B0-----:R-:W-:-:S05]  /*0590*/  IMAD.WIDE.U32 R2, R0, 0x4, R2 ;  /* 0x0000000400027825 */ /* 0x001fca00078e0002 */
[----:B------:R-:W-:Y:S01]  /*05a0*/  STG.E desc[UR4][R2.64], R5 ;  /* 0x0000000502007986 */ /* 0x000fe2000c101904 */
[----:B------:R-:W-:Y:S05]  /*05b0*/  EXIT ;  /* 0x000000000000794d */ /* 0x000fea0003800000 */
        .weak           $__internal_1_$__cuda_sm20_div_rn_f64_full
        .type           $__internal_1_$__cuda_sm20_div_rn_f64_full,@function
        .size           $__internal_1_$__cuda_sm20_div_rn_f64_full,(.L_x_44 - $__internal_1_$__cuda_sm20_div_rn_f64_full)
$__internal_1_$__cuda_sm20_div_rn_f64_full:
[C---:B------:R-:W-:Y:S01]  /*05c0*/  FSETP.GEU.AND P0, PT, |R7|.reuse, 1.469367938527859385e-39, PT ;  /* 0x001000000700780b */ /* 0x040fe20003f0e200 */
[----:B------:R-:W-:Y:S01]  /*05d0*/  IMAD.MOV.U32 R2, RZ, RZ, 0x1 ;  /* 0x00000001ff027424 */ /* 0x000fe200078e00ff */
[C---:B------:R-:W-:Y:S01]  /*05e0*/  LOP3.LUT R4, R7.reuse, 0x800fffff, RZ, 0xc0, !PT ;  /* 0x800fffff07047812 */ /* 0x040fe200078ec0ff */
[----:B------:R-:W-:Y:S01]  /*05f0*/  IMAD.MOV.U32 R15, RZ, RZ, 0x1ca00000 ;  /* 0x1ca00000ff0f7424 */ /* 0x000fe200078e00ff */
[----:B------:R-:W-:Y:S02]  /*0600*/  LOP3.LUT R17, R7, 0x7ff00000, RZ, 0xc0, !PT ;  /* 0x7ff0000007117812 */ /* 0x000fe400078ec0ff */
[----:B------:R-:W-:Y:S01]  /*0610*/  LOP3.LUT R5, R4, 0x3ff00000, RZ, 0xfc, !PT ;  /* 0x3ff0000004057812 */ /* 0x000fe200078efcff */
[----:B------:R-:W-:Y:S01]  /*0620*/  IMAD.MOV.U32 R4, RZ, RZ, R6 ;  /* 0x000000ffff047224 */ /* 0x000fe200078e0006 */
[----:B------:R-:W-:-:S04]  /*0630*/  LOP3.LUT R18, R9, 0x7ff00000, RZ, 0xc0, !PT ;  /* 0x7ff0000009127812 */ /* 0x000fc800078ec0ff */
[----:B------:R-:W-:Y:S01]  /*0640*/  ISETP.GE.U32.AND P1, PT, R18, R17, PT ;  /* 0x000000111200720c */ /* 0x000fe20003f26070 */
[----:B------:R-:W-:Y:S01]  /*0650*/  @!P0 DMUL R4, R6, 8.98846567431157953865e+307 ;  /* 0x7fe0000006048828 */ /* 0x000fe20000000000 */
[----:B------:R-:W-:-:S05]  /*0660*/  IMAD.MOV.U32 R19, RZ, RZ, R18 ;  /* 0x000000ffff137224 */ /* 0x000fca00078e0012 */
[----:B------:R-:W0:Y:S02]  /*0670*/  MUFU.RCP64H R3, R5 ;  /* 0x0000000500037308 */ /* 0x000e240000001800 */
[----:B0-----:R-:W-:-:S08]  /*0680*/  DFMA R10, R2, -R4, 1 ;  /* 0x3ff00000020a742b */ /* 0x001fd00000000804 */
[----:B------:R-:W-:-:S08]  /*0690*/  DFMA R10, R10, R10, R10 ;  /* 0x0000000a0a0a722b */ /* 0x000fd0000000000a */
[----:B------:R-:W-:Y:S01]  /*06a0*/  DFMA R10, R2, R10, R2 ;  /* 0x0000000a020a722b */ /* 0x000fe20000000002 */
[----:B------:R-:W-:Y:S01]  /*06b0*/  SEL R3, R15, 0x63400000, !P1 ;  /* 0x634000000f037807 */ /* 0x000fe20004800000 */
[----:B------:R-:W-:Y:S01]  /*06c0*/  IMAD.MOV.U32 R2, RZ, RZ, R8 ;  /* 0x000000ffff027224 */ /* 0x000fe200078e0008 */
[----:B------:R-:W-:Y:S02]  /*06d0*/  FSETP.GEU.AND P1, PT, |R9|, 1.469367938527859385e-39, PT ;  /* 0x001000000900780b */ /* 0x000fe40003f2e200 */
[----:B------:R-:W-:-:S03]  /*06e0*/  LOP3.LUT R3, R3, 0x800fffff, R9, 0xf8, !PT ;  /* 0x800fffff03037812 */ /* 0x000fc600078ef809 */
[----:B------:R-:W-:-:S08]  /*06f0*/  DFMA R12, R10, -R4, 1 ;  /* 0x3ff000000a0c742b */ /* 0x000fd00000000804 */
[----:B------:R-:W-:Y:S01]  /*0700*/  DFMA R10, R10, R12, R10 ;  /* 0x0000000c0a0a722b */ /* 0x000fe2000000000a */
[----:B------:R-:W-:Y:S10]  /*0710*/  @P1 BRA `(.L_x_23) ;  /* 0x0000000000201947 */ /* 0x000ff40003800000 */
[----:B------:R-:W-:Y:S01]  /*0720*/  LOP3.LUT R13, R7, 0x7ff00000, RZ, 0xc0, !PT ;  /* 0x7ff00000070d7812 */ /* 0x000fe200078ec0ff */
[----:B------:R-:W-:-:S03]  /*0730*/  IMAD.MOV.U32 R12, RZ, RZ, RZ ;  /* 0x000000ffff0c7224 */ /* 0x000fc600078e00ff */
[----:B------:R-:W-:-:S04]  /*0740*/  ISETP.GE.U32.AND P1, PT, R18, R13, PT ;  /* 0x0000000d1200720c */ /* 0x000fc80003f26070 */
[----:B------:R-:W-:-:S04]  /*0750*/  SEL R13, R15, 0x63400000, !P1 ;  /* 0x634000000f0d7807 */ /* 0x000fc80004800000 */
[----:B------:R-:W-:-:S04]  /*0760*/  LOP3.LUT R13, R13, 0x80000000, R9, 0xf8, !PT ;  /* 0x800000000d0d7812 */ /* 0x000fc800078ef809 */
[----:B------:R-:W-:-:S06]  /*0770*/  LOP3.LUT R13, R13, 0x100000, RZ, 0xfc, !PT ;  /* 0x001000000d0d7812 */ /* 0x000fcc00078efcff */
[----:B------:R-:W-:-:S10]  /*0780*/  DFMA R2, R2, 2, -R12 ;  /* 0x400000000202782b */ /* 0x000fd4000000080c */
[----:B------:R-:W-:-:S07]  /*0790*/  LOP3.LUT R19, R3, 0x7ff00000, RZ, 0xc0, !PT ;  /* 0x7ff0000003137812 */ /* 0x000fce00078ec0ff */
.L_x_23:
[----:B------:R-:W-:Y:S01]  /*07a0*/  IMAD.MOV.U32 R20, RZ, RZ, R17 ;  /* 0x000000ffff147224 */ /* 0x000fe200078e0011 */
[----:B------:R-:W-:Y:S01]  /*07b0*/  @!P0 LOP3.LUT R20, R5, 0x7ff00000, RZ, 0xc0, !PT ;  /* 0x7ff0000005148812 */ /* 0x000fe200078ec0ff */
[----:B------:R-:W-:Y:S01]  /*07c0*/  VIADD R21, R19, 0xffffffff ;  /* 0xffffffff13157836 */ /* 0x000fe20000000000 */
[----:B------:R-:W-:-:S04]  /*07d0*/  DMUL R12, R10, R2 ;  /* 0x000000020a0c7228 */ /* 0x000fc80000000000 */
[----:B------:R-:W-:Y:S01]  /*07e0*/  ISETP.GT.U32.AND P0, PT, R21, 0x7feffffe, PT ;  /* 0x7feffffe1500780c */ /* 0x000fe20003f04070 */
[----:B------:R-:W-:-:S03]  /*07f0*/  VIADD R21, R20, 0xffffffff ;  /* 0xffffffff14157836 */ /* 0x000fc60000000000 */
[----:B------:R-:W-:Y:S02]  /*0800*/  DFMA R16, R12, -R4, R2 ;  /* 0x800000040c10722b */ /* 0x000fe40000000002 */
[----:B------:R-:W-:-:S06]  /*0810*/  ISETP.GT.U32.OR P0, PT, R21, 0x7feffffe, P0 ;  /* 0x7feffffe1500780c */ /* 0x000fcc0000704470 */
[----:B------:R-:W-:-:S07]  /*0820*/  DFMA R10, R10, R16, R12 ;  /* 0x000000100a0a722b */ /* 0x000fce000000000c */
[----:B------:R-:W-:Y:S05]  /*0830*/  @P0 BRA `(.L_x_24) ;  /* 0x00000000006c0947 */ /* 0x000fea0003800000 */
[----:B------:R-:W-:Y:S01]  /*0840*/  LOP3.LUT R13, R7, 0x7ff00000, RZ, 0xc0, !PT ;  /* 0x7ff00000070d7812 */ /* 0x000fe200078ec0ff */
[----:B------:R-:W-:-:S03]  /*0850*/  IMAD.MOV.U32 R16, RZ, RZ, RZ ;  /* 0x000000ffff107224 */ /* 0x000fc600078e00ff */
[CC--:B------:R-:W-:Y:S02]  /*0860*/  VIADDMNMX R12, R18.reuse, -R13.reuse, 0xb9600000, !PT ;  /* 0xb9600000120c7446 */ /* 0x0c0fe4000780090d */
[----:B------:R-:W-:Y:S02]  /*0870*/  ISETP.GE.U32.AND P0, PT, R18, R13, PT ;  /* 0x0000000d1200720c */ /* 0x000fe40003f06070 */
[----:B------:R-:W-:Y:S02]  /*0880*/  VIMNMX R12, PT, PT, R12, 0x46a00000, PT ;  /* 0x46a000000c0c7848 */ /* 0x000fe40003fe0100 */
[----:B------:R-:W-:-:S05]  /*0890*/  SEL R15, R15, 0x63400000, !P0 ;  /* 0x634000000f0f7807 */ /* 0x000fca0004000000 */
[----:B------:R-:W-:-:S04]  /*08a0*/  IMAD.IADD R15, R12, 0x1, -R15 ;  /* 0x000000010c0f7824 */ /* 0x000fc800078e0a0f */
[----:B------:R-:W-:-:S06]  /*08b0*/  VIADD R17, R15, 0x7fe00000 ;  /* 0x7fe000000f117836 */ /* 0x000fcc0000000000 */
[----:B------:R-:W-:-:S10]  /*08c0*/  DMUL R12, R10, R16 ;  /* 0x000000100a0c7228 */ /* 0x000fd40000000000 */
[----:B------:R-:W-:-:S13]  /*08d0*/  FSETP.GTU.AND P0, PT, |R13|, 1.469367938527859385e-39, PT ;  /* 0x001000000d00780b */ /* 0x000fda0003f0c200 */
[----:B------:R-:W-:Y:S05]  /*08e0*/  @P0 BRA `(.L_x_25) ;  /* 0x0000000000940947 */ /* 0x000fea0003800000 */
[----:B------:R-:W-:Y:S01]  /*08f0*/  DFMA R2, R10, -R4, R2 ;  /* 0x800000040a02722b */ /* 0x000fe20000000002 */
[----:B------:R-:W-:-:S09]  /*0900*/  IMAD.MOV.U32 R16, RZ, RZ, RZ ;  /* 0x000000ffff107224 */ /* 0x000fd200078e00ff */
[C---:B------:R-:W-:Y:S02]  /*0910*/  FSETP.NEU.AND P0, PT, R3.reuse, RZ, PT ;  /* 0x000000ff0300720b */ /* 0x040fe40003f0d000 */
[----:B------:R-:W-:-:S04]  /*0920*/  LOP3.LUT R5, R3, 0x80000000, R7, 0x48, !PT ;  /* 0x8000000003057812 */ /* 0x000fc800078e4807 */
[----:B------:R-:W-:-:S07]  /*0930*/  LOP3.LUT R17, R5, R17, RZ, 0xfc, !PT ;  /* 0x0000001105117212 */ /* 0x000fce00078efcff */
[----:B------:R-:W-:Y:S05]  /*0940*/  @!P0 BRA `(.L_x_25) ;  /* 0x00000000007c8947 */ /* 0x000fea0003800000 */
[----:B------:R-:W-:Y:S01]  /*0950*/  IMAD.MOV R3, RZ, RZ, -R15 ;  /* 0x000000ffff037224 */ /* 0x000fe200078e0a0f */
[----:B------:R-:W-:Y:S01]  /*0960*/  IADD3 R15, PT, PT, -R15, -0x43300000, RZ ;  /* 0xbcd000000f0f7810 */ /* 0x000fe20007ffe1ff */
[----:B------:R-:W-:-:S06]  /*0970*/  IMAD.MOV.U32 R2, RZ, RZ, RZ ;  /* 0x000000ffff027224 */ /* 0x000fcc00078e00ff */
[----:B------:R-:W-:Y:S02]  /*0980*/  DFMA R2, R12, -R2, R10 ;  /* 0x800000020c02722b */ /* 0x000fe4000000000a */
[----:B------:R-:W-:-:S08]  /*0990*/  DMUL.RP R10, R10, R16 ;  /* 0x000000100a0a7228 */ /* 0x000fd00000008000 */
[----:B------:R-:W-:Y:S02]  /*09a0*/  FSETP.NEU.AND P0, PT, |R3|, R15, PT ;  /* 0x0000000f0300720b */ /* 0x000fe40003f0d200 */
[----:B------:R-:W-:Y:S02]  /*09b0*/  LOP3.LUT R5, R11, R5, RZ, 0x3c, !PT ;  /* 0x000000050b057212 */ /* 0x000fe400078e3cff */
[----:B------:R-:W-:Y:S02]  /*09c0*/  FSEL R12, R10, R12, !P0 ;  /* 0x0000000c0a0c7208 */ /* 0x000fe40004000000 */
[----:B------:R-:W-:Y:S01]  /*09d0*/  FSEL R13, R5, R13, !P0 ;  /* 0x0000000d050d7208 */ /* 0x000fe20004000000 */
[----:B------:R-:W-:Y:S06]  /*09e0*/  BRA `(.L_x_25) ;  /* 0x0000000000547947 */ /* 0x000fec0003800000 */
.L_x_24:
[----:B------:R-:W-:-:S14]  /*09f0*/  DSETP.NAN.AND P0, PT, R8, R8, PT ;  /* 0x000000080800722a */ /* 0x000fdc0003f08000 */
[----:B------:R-:W-:Y:S05]  /*0a00*/  @P0 BRA `(.L_x_26) ;  /* 0x0000000000440947 */ /* 0x000fea0003800000 */
[----:B------:R-:W-:-:S14]  /*0a10*/  DSETP.NAN.AND P0, PT, R6, R6, PT ;  /* 0x000000060600722a */ /* 0x000fdc0003f08000 */
[----:B------:R-:W-:Y:S05]  /*0a20*/  @P0 BRA `(.L_x_27) ;  /* 0x0000000000300947 */ /* 0x000fea0003800000 */
[----:B------:R-:W-:Y:S01]  /*0a30*/  ISETP.NE.AND P0, PT, R19, R20, PT ;  /* 0x000000141300720c */ /* 0x000fe20003f05270 */
[----:B------:R-:W-:Y:S02]  /*0a40*/  IMAD.MOV.U32 R12, RZ, RZ, 0x0 ;  /* 0x00000000ff0c7424 */ /* 0x000fe400078e00ff */
[----:B------:R-:W-:-:S10]  /*0a50*/  IMAD.MOV.U32 R13, RZ, RZ, -0x80000 ;  /* 0xfff80000ff0d7424 */ /* 0x000fd400078e00ff */
[----:B------:R-:W-:Y:S05]  /*0a60*/  @!P0 BRA `(.L_x_25) ;  /* 0x0000000000348947 */ /* 0x000fea0003800000 */
[----:B------:R-:W-:Y:S02]  /*0a70*/  ISETP.NE.AND P0, PT, R19, 0x7ff00000, PT ;  /* 0x7ff000001300780c */ /* 0x000fe40003f05270 */
[----:B------:R-:W-:Y:S02]  /*0a80*/  LOP3.LUT R13, R9, 0x80000000, R7, 0x48, !PT ;  /* 0x80000000090d7812 */ /* 0x000fe400078e4807 */
[----:B------:R-:W-:-:S13]  /*0a90*/  ISETP.EQ.OR P0, PT, R20, RZ, !P0 ;  /* 0x000000ff1400720c */ /* 0x000fda0004702670 */
[----:B------:R-:W-:Y:S01]  /*0aa0*/  @P0 LOP3.LUT R2, R13, 0x7ff00000, RZ, 0xfc, !PT ;  /* 0x7ff000000d020812 */ /* 0x000fe200078efcff */
[----:B------:R-:W-:Y:S02]  /*0ab0*/  @!P0 IMAD.MOV.U32 R12, RZ, RZ, RZ ;  /* 0x000000ffff0c8224 */ /* 0x000fe400078e00ff */
[----:B------:R-:W-:Y:S02]  /*0ac0*/  @P0 IMAD.MOV.U32 R12, RZ, RZ, RZ ;  /* 0x000000ffff0c0224 */ /* 0x000fe400078e00ff */
[----:B------:R-:W-:Y:S01]  /*0ad0*/  @P0 IMAD.MOV.U32 R13, RZ, RZ, R2 ;  /* 0x000000ffff0d0224 */ /* 0x000fe200078e0002 */
[----:B------:R-:W-:Y:S06]  /*0ae0*/  BRA `(.L_x_25) ;  /* 0x0000000000147947 */ /* 0x000fec0003800000 */
.L_x_27:
[----:B------:R-:W-:Y:S01]  /*0af0*/  LOP3.LUT R13, R7, 0x80000, RZ, 0xfc, !PT ;  /* 0x00080000070d7812 */ /* 0x000fe200078efcff */
[----:B------:R-:W-:Y:S01]  /*0b00*/  IMAD.MOV.U32 R12, RZ, RZ, R6 ;  /* 0x000000ffff0c7224 */ /* 0x000fe200078e0006 */
[----:B------:R-:W-:Y:S06]  /*0b10*/  BRA `(.L_x_25) ;  /* 0x0000000000087947 */ /* 0x000fec0003800000 */
.L_x_26:
[----:B------:R-:W-:Y:S01]  /*0b20*/  LOP3.LUT R13, R9, 0x80000, RZ, 0xfc, !PT ;  /* 0x00080000090d7812 */ /* 0x000fe200078efcff */
[----:B------:R-:W-:-:S07]  /*0b30*/  IMAD.MOV.U32 R12, RZ, RZ, R8 ;  /* 0x000000ffff0c7224 */ /* 0x000fce00078e0008 */
.L_x_25:
[----:B------:R-:W-:Y:S02]  /*0b40*/  IMAD.MOV.U32 R15, RZ, RZ, 0x0 ;  /* 0x00000000ff0f7424 */ /* 0x000fe400078e00ff */
[----:B------:R-:W-:Y:S02]  /*0b50*/  IMAD.MOV.U32 R2, RZ, RZ, R12 ;  /* 0x000000ffff027224 */ /* 0x000fe400078e000c */
[----:B------:R-:W-:Y:S01]  /*0b60*/  IMAD.MOV.U32 R3, RZ, RZ, R13 ;  /* 0x000000ffff037224 */ /* 0x000fe200078e000d */
[----:B------:R-:W-:Y:S06]  /*0b70*/  RET.REL.NODEC R14 `(_Z13check_segmentPA3_dPA3_iS0_iPi) ;  /* 0xfffffff40e207950 */ /* 0x000fec0003c3ffff */
.L_x_28:
        /* <DEDUP_REMOVED lines=16> */
.L_x_44:


//--------------------- .nv.global.init           --------------------------
	.section	.nv.global.init,"aw",@progbits
.nv.global.init:
	.type		$str,@object
	.size		$str,($str$1 - $str)
$str:
        /*0000*/ 	.byte	0x44, 0x65, 0x67, 0x65, 0x6e, 0x65, 0x72, 0x61, 0x74, 0x65, 0x20, 0x72, 0x61, 0x79, 0x0a, 0x00
	.type		$str$1,@object
	.size		$str$1,(.L_1 - $str$1)
$str$1:
        /*0010*/ 	.byte	0x63, 0x72, 0x6f, 0x73, 0x73, 0x69, 0x6e, 0x67, 0x73, 0x20, 0x3d, 0x20, 0x25, 0x64, 0x0a, 0x00
.L_1:


//--------------------- .nv.shared.reserved.0     --------------------------
	.section	.nv.shared.reserved.0,"aw",@nobits
	.weak		__nv_reservedSMEM_offset_0_alias
	.size		__nv_reservedSMEM_offset_0_alias, 0, 64
	.other		__nv_reservedSMEM_offset_0_alias,@"STO_CUDA_RESERVED_SHARED STV_DEFAULT"
__nv_reservedSMEM_offset_0_alias:
	.zero		0
	.zero		64


//--------------------- .nv.shared._Z10check_eachPA3_dS0_iS0_iPA3_iS0_S0_S0_S2_Pi --------------------------
	.section	.nv.shared._Z10check_eachPA3_dS0_iS0_iPA3_iS0_S0_S0_S2_Pi,"aw",@nobits
	.sectionflags	@""
.nv.shared._Z10check_eachPA3_dS0_iS0_iPA3_iS0_S0_S0_S2_Pi:
	.zero		1025


//--------------------- .nv.constant0._Z3calPA3_dS0_S0_i --------------------------
	.section	.nv.constant0._Z3calPA3_dS0_S0_i,"a",@progbits
	.sectionflags	@""
	.align	4
.nv.constant0._Z3calPA3_dS0_S0_i:
	.zero		924


//--------------------- .nv.constant0._Z10check_eachPA3_dS0_iS0_iPA3_iS0_S0_S0_S2_Pi --------------------------
	.section	.nv.constant0._Z10check_eachPA3_dS0_iS0_iPA3_iS0_S0_S0_S2_Pi,"a",@progbits
	.sectionflags	@""
	.align	4
.nv.constant0._Z10check_eachPA3_dS0_iS0_iPA3_iS0_S0_S0_S2_Pi:
	.zero		984


//--------------------- .nv.constant0._Z13check_segmentPA3_dPA3_iS0_iPi --------------------------
	.section	.nv.constant0._Z13check_segmentPA3_dPA3_iS0_iPi,"a",@progbits
	.sectionflags	@""
	.align	4
.nv.constant0._Z13check_segmentPA3_dPA3_iS0_iPi:
	.zero		936


//--------------------- SYMBOLS --------------------------

	.type		.nv.reservedSmem.offset0,@object
	.size		.nv.reservedSmem.offset0,0x4
	.type		.nv.reservedSmem.cap,@object
	.size		.nv.reservedSmem.cap,0x4
	.type		vprintf,@function
